	.target	sm_90a

	.elftype	@"ET_EXEC"


//--------------------- .note.nv.tkinfo           --------------------------
	.section	.note.nv.tkinfo,"",@"SHT_NOTE"
	.sectionflags	@"SHF_NOTE_NV_TKINFO"
	.tkinfo
        /*0018*/ 	.word	0x00000002
        /*0030*/ 	.string	""
        /*0030*/ 	.string	"ptxas"
        /*0030*/ 	.string	"Cuda compilation tools, release 13.0, V13.0.88"
        /*0030*/ 	.string	"Build cuda_13.0.r13.0/compiler.36424714_0"
        /*0030*/ 	.string	"-arch sm_90a -m 64 "



//--------------------- .note.nv.cuinfo           --------------------------
	.section	.note.nv.cuinfo,"",@"SHT_NOTE"
	.sectionflags	@"SHF_NOTE_NV_CUINFO"
        /*0018*/ 	.short	0x0002
        /*001a*/ 	.short	0x005a
        /*001c*/ 	.short	0x0082
	.zero		2


//--------------------- .nv.info                  --------------------------
	.section	.nv.info,"",@"SHT_CUDA_INFO"
	.align	4


	//----- nvinfo : EIATTR_REGCOUNT
	.align		4
        /*0000*/ 	.byte	0x04, 0x2f
        /*0002*/ 	.short	(.L_15 - .L_14)
	.align		4
.L_14:
        /*0004*/ 	.word	index@(_ZN7cutlass13device_kernelINS_4gemm6kernel13GemmUniversalIN4cute5tupleIJiiiiEEENS1_10collective13CollectiveMmaINS1_34MainloopSm90TmaGmmaWarpSpecializedILi2ENS5_IJNS4_1CILi2EEESB_NSA_ILi1EEEEEENS1_32KernelTmaWarpSpecializedPingpongEEENS5_IJNSA_ILi64EEENSA_ILi256EEENSA_ILi128EEEEEENS_6half_tENS5_IJlSC_lEEESK_SL_NS4_8TiledMMAINS4_8MMA_AtomIJNS4_4SM904GMMA26MMA_64x256x16_F32F16F16_SSILNSP_5MajorE0ELSR_0ELNSP_7ScaleInE1ELSS_1EEEEEENS4_6LayoutINS5_IJSC_SC_SC_EEENS5_IJNSA_ILi0EEESX_SX_EEEEENS5_IJNS4_10UnderscoreES10_S10_EEEEENS4_23SM90_TMA_LOAD_MULTICASTENS4_14ComposedLayoutINS4_7SwizzleILi3ELi4ELi3EEENS4_18smem_ptr_flag_bitsILi16EEENSV_INS5_IJNSA_ILi8EEESG_EEENS5_IJSG_SC_EEEEEEEvNS4_8identityES13_S1D_vS1E_EENS_8epilogue10collective6detail29Sm90TmaWarpSpecializedAdapterINS1H_15DefaultEpilogueISK_SL_SL_NS1G_6thread17LinearCombinationISK_Li1EffLNS1L_9ScaleType4KindE0ELNS_15FloatRoundStyleE2ESK_EENS1_15EpilogueDefaultEEEEEvvEEEEvNT_6ParamsE)
        /*0008*/ 	.word	0x000000a8


	//----- nvinfo : EIATTR_FRAME_SIZE
	.align		4
.L_15:
        /*000c*/ 	.byte	0x04, 0x11
        /*000e*/ 	.short	(.L_17 - .L_16)
	.align		4
.L_16:
        /*0010*/ 	.word	index@(_ZN7cutlass13device_kernelINS_4gemm6kernel13GemmUniversalIN4cute5tupleIJiiiiEEENS1_10collective13CollectiveMmaINS1_34MainloopSm90TmaGmmaWarpSpecializedILi2ENS5_IJNS4_1CILi2EEESB_NSA_ILi1EEEEEENS1_32KernelTmaWarpSpecializedPingpongEEENS5_IJNSA_ILi64EEENSA_ILi256EEENSA_ILi128EEEEEENS_6half_tENS5_IJlSC_lEEESK_SL_NS4_8TiledMMAINS4_8MMA_AtomIJNS4_4SM904GMMA26MMA_64x256x16_F32F16F16_SSILNSP_5MajorE0ELSR_0ELNSP_7ScaleInE1ELSS_1EEEEEENS4_6LayoutINS5_IJSC_SC_SC_EEENS5_IJNSA_ILi0EEESX_SX_EEEEENS5_IJNS4_10UnderscoreES10_S10_EEEEENS4_23SM90_TMA_LOAD_MULTICASTENS4_14ComposedLayoutINS4_7SwizzleILi3ELi4ELi3EEENS4_18smem_ptr_flag_bitsILi16EEENSV_INS5_IJNSA_ILi8EEESG_EEENS5_IJSG_SC_EEEEEEEvNS4_8identityES13_S1D_vS1E_EENS_8epilogue10collective6detail29Sm90TmaWarpSpecializedAdapterINS1H_15DefaultEpilogueISK_SL_SL_NS1G_6thread17LinearCombinationISK_Li1EffLNS1L_9ScaleType4KindE0ELNS_15FloatRoundStyleE2ESK_EENS1_15EpilogueDefaultEEEEEvvEEEEvNT_6ParamsE)
        /*0014*/ 	.word	0x00000000


	//----- nvinfo : EIATTR_MIN_STACK_SIZE
	.align		4
.L_17:
        /*0018*/ 	.byte	0x04, 0x12
        /*001a*/ 	.short	(.L_19 - .L_18)
	.align		4
.L_18:
        /*001c*/ 	.word	index@(_ZN7cutlass13device_kernelINS_4gemm6kernel13GemmUniversalIN4cute5tupleIJiiiiEEENS1_10collective13CollectiveMmaINS1_34MainloopSm90TmaGmmaWarpSpecializedILi2ENS5_IJNS4_1CILi2EEESB_NSA_ILi1EEEEEENS1_32KernelTmaWarpSpecializedPingpongEEENS5_IJNSA_ILi64EEENSA_ILi256EEENSA_ILi128EEEEEENS_6half_tENS5_IJlSC_lEEESK_SL_NS4_8TiledMMAINS4_8MMA_AtomIJNS4_4SM904GMMA26MMA_64x256x16_F32F16F16_SSILNSP_5MajorE0ELSR_0ELNSP_7ScaleInE1ELSS_1EEEEEENS4_6LayoutINS5_IJSC_SC_SC_EEENS5_IJNSA_ILi0EEESX_SX_EEEEENS5_IJNS4_10UnderscoreES10_S10_EEEEENS4_23SM90_TMA_LOAD_MULTICASTENS4_14ComposedLayoutINS4_7SwizzleILi3ELi4ELi3EEENS4_18smem_ptr_flag_bitsILi16EEENSV_INS5_IJNSA_ILi8EEESG_EEENS5_IJSG_SC_EEEEEEEvNS4_8identityES13_S1D_vS1E_EENS_8epilogue10collective6detail29Sm90TmaWarpSpecializedAdapterINS1H_15DefaultEpilogueISK_SL_SL_NS1G_6thread17LinearCombinationISK_Li1EffLNS1L_9ScaleType4KindE0ELNS_15FloatRoundStyleE2ESK_EENS1_15EpilogueDefaultEEEEEvvEEEEvNT_6ParamsE)
        /*0020*/ 	.word	0x00000000
.L_19:


//--------------------- .nv.compat                --------------------------
	.section	.nv.compat,"",@"SHT_CUDA_COMPAT_INFO"
	.align	4
        /*0000*/ 	.byte	0x02, 0x09, 0x01, 0x00, 0x02, 0x02, 0x04, 0x00, 0x02, 0x05, 0x05, 0x00, 0x03, 0x07, 0x01, 0x01
        /*0010*/ 	.byte	0x02, 0x03, 0x01, 0x00, 0x02, 0x06, 0x01, 0x00, 0x04, 0x0b, 0x08, 0x00, 0x00, 0x00, 0x00, 0x00
        /*0020*/ 	.byte	0x00, 0x00, 0x00, 0x00


//--------------------- .nv.info._ZN7cutlass13device_kernelINS_4gemm6kernel13GemmUniversalIN4cute5tupleIJiiiiEEENS1_10collective13CollectiveMmaINS1_34MainloopSm90TmaGmmaWarpSpecializedILi2ENS5_IJNS4_1CILi2EEESB_NSA_ILi1EEEEEENS1_32KernelTmaWarpSpecializedPingpongEEENS5_IJNSA_ILi64EEENSA_ILi256EEENSA_ILi128EEEEEENS_6half_tENS5_IJlSC_lEEESK_SL_NS4_8TiledMMAINS4_8MMA_AtomIJNS4_4SM904GMMA26MMA_64x256x16_F32F16F16_SSILNSP_5MajorE0ELSR_0ELNSP_7ScaleInE1ELSS_1EEEEEENS4_6LayoutINS5_IJSC_SC_SC_EEENS5_IJNSA_ILi0EEESX_SX_EEEEENS5_IJNS4_10UnderscoreES10_S10_EEEEENS4_23SM90_TMA_LOAD_MULTICASTENS4_14ComposedLayoutINS4_7SwizzleILi3ELi4ELi3EEENS4_18smem_ptr_flag_bitsILi16EEENSV_INS5_IJNSA_ILi8EEESG_EEENS5_IJSG_SC_EEEEEEEvNS4_8identityES13_S1D_vS1E_EENS_8epilogue10collective6detail29Sm90TmaWarpSpecializedAdapterINS1H_15DefaultEpilogueISK_SL_SL_NS1G_6thread17LinearCombinationISK_Li1EffLNS1L_9ScaleType4KindE0ELNS_15FloatRoundStyleE2ESK_EENS1_15EpilogueDefaultEEEEEvvEEEEvNT_6ParamsE --------------------------
	.section	.nv.info._ZN7cutlass13device_kernelINS_4gemm6kernel13GemmUniversalIN4cute5tupleIJiiiiEEENS1_10collective13CollectiveMmaINS1_34MainloopSm90TmaGmmaWarpSpecializedILi2ENS5_IJNS4_1CILi2EEESB_NSA_ILi1EEEEEENS1_32KernelTmaWarpSpecializedPingpongEEENS5_IJNSA_ILi64EEENSA_ILi256EEENSA_ILi128EEEEEENS_6half_tENS5_IJlSC_lEEESK_SL_NS4_8TiledMMAINS4_8MMA_AtomIJNS4_4SM904GMMA26MMA_64x256x16_F32F16F16_SSILNSP_5MajorE0ELSR_0ELNSP_7ScaleInE1ELSS_1EEEEEENS4_6LayoutINS5_IJSC_SC_SC_EEENS5_IJNSA_ILi0EEESX_SX_EEEEENS5_IJNS4_10UnderscoreES10_S10_EEEEENS4_23SM90_TMA_LOAD_MULTICASTENS4_14ComposedLayoutINS4_7SwizzleILi3ELi4ELi3EEENS4_18smem_ptr_flag_bitsILi16EEENSV_INS5_IJNSA_ILi8EEESG_EEENS5_IJSG_SC_EEEEEEEvNS4_8identityES13_S1D_vS1E_EENS_8epilogue10collective6detail29Sm90TmaWarpSpecializedAdapterINS1H_15DefaultEpilogueISK_SL_SL_NS1G_6thread17LinearCombinationISK_Li1EffLNS1L_9ScaleType4KindE0ELNS_15FloatRoundStyleE2ESK_EENS1_15EpilogueDefaultEEEEEvvEEEEvNT_6ParamsE,"",@"SHT_CUDA_INFO"
	.sectionflags	@""
	.align	4


	//----- nvinfo : EIATTR_CUDA_API_VERSION
	.align		4
        /*0000*/ 	.byte	0x04, 0x37
        /*0002*/ 	.short	(.L_21 - .L_20)
.L_20:
        /*0004*/ 	.word	0x00000082


	//----- nvinfo : EIATTR_KPARAM_INFO
	.align		4
.L_21:
        /*0008*/ 	.byte	0x04, 0x17
        /*000a*/ 	.short	(.L_23 - .L_22)
.L_22:
        /*000c*/ 	.word	0x00000000
        /*0010*/ 	.short	0x0000
        /*0012*/ 	.short	0x0070
        /*0014*/ 	.byte	0x00, 0xf0, 0x01, 0x10


	//----- nvinfo : EIATTR_SPARSE_MMA_MASK
	.align		4
.L_23:
        /*0018*/ 	.byte	0x03, 0x50
        /*001a*/ 	.short	0x0000


	//----- nvinfo : EIATTR_MAXREG_COUNT
	.align		4
        /*001c*/ 	.byte	0x03, 0x1b
        /*001e*/ 	.short	0x00a8


	//----- nvinfo : EIATTR_NUM_BARRIERS
	.align		4
        /*0020*/ 	.byte	0x02, 0x4c
        /*0022*/ 	.byte	0x01
	.zero		1


	//----- nvinfo : EIATTR_EXTERNS
	.align		4
        /*0024*/ 	.byte	0x04, 0x0f
        /*0026*/ 	.short	(.L_25 - .L_24)


	//   ....[0]....
	.align		4
.L_24:
        /*0028*/ 	.word	index@(__assertfail)


	//----- nvinfo : EIATTR_MERCURY_ISA_VERSION
	.align		4
.L_25:
        /*002c*/ 	.byte	0x03, 0x5f
        /*002e*/ 	.short	0x0101


	//----- nvinfo : EIATTR_INT_WARP_WIDE_INSTR_OFFSETS
	.align		4
        /*0030*/ 	.byte	0x04, 0x31
        /*0032*/ 	.short	(.L_27 - .L_26)


	//   ....[0]....
.L_26:
        /*0034*/ 	.word	0x00000560


	//   ....[1]....
        /*0038*/ 	.word	0x000005c0


	//   ....[2]....
        /*003c*/ 	.word	0x00000650


	//   ....[3]....
        /*0040*/ 	.word	0x00000660


	//   ....[4]....
        /*0044*/ 	.word	0x00000670


	//   ....[5]....
        /*0048*/ 	.word	0x00000690


	//   ....[6]....
        /*004c*/ 	.word	0x000007b0


	//   ....[7]....
        /*0050*/ 	.word	0x000007c0


	//   ....[8]....
        /*0054*/ 	.word	0x00002570


	//----- nvinfo : EIATTR_COOP_GROUP_MASK_REGIDS
	.align		4
.L_27:
        /*0058*/ 	.byte	0x04, 0x29
        /*005a*/ 	.short	(.L_29 - .L_28)


	//   ....[0]....
.L_28:
        /*005c*/ 	.word	0xffffffff


	//   ....[1]....
        /*0060*/ 	.word	0xffffffff


	//   ....[2]....
        /*0064*/ 	.word	0xffffffff


	//   ....[3]....
        /*0068*/ 	.word	0xffffffff


	//   ....[4]....
        /*006c*/ 	.word	0xffffffff


	//   ....[5]....
        /*0070*/ 	.word	0xffffffff


	//   ....[6]....
        /*0074*/ 	.word	0xffffffff


	//----- nvinfo : EIATTR_COOP_GROUP_INSTR_OFFSETS
	.align		4
.L_29:
        /*0078*/ 	.byte	0x04, 0x28
        /*007a*/ 	.short	(.L_31 - .L_30)


	//   ....[0]....
.L_30:
        /*007c*/ 	.word	0x00000060


	//   ....[1]....
        /*0080*/ 	.word	0x00000080


	//   ....[2]....
        /*0084*/ 	.word	0x00000180


	//   ....[3]....
        /*0088*/ 	.word	0x00000370


	//   ....[4]....
        /*008c*/ 	.word	0x000003b0


	//   ....[5]....
        /*0090*/ 	.word	0x000006e0


	//   ....[6]....
        /*0094*/ 	.word	0x00000940


	//----- nvinfo : EIATTR_REG_RECONFIG
	.align		4
.L_31:
        /*0098*/ 	.byte	0x01, 0x54
	.zero		2


	//----- nvinfo : EIATTR_SYSCALL_OFFSETS
	.align		4
        /*009c*/ 	.byte	0x04, 0x46
        /*009e*/ 	.short	(.L_33 - .L_32)


	//   ....[0]....
.L_32:
        /*00a0*/ 	.word	0x00001890


	//----- nvinfo : EIATTR_MBARRIER_INSTR_OFFSETS
	.align		4
.L_33:
        /*00a4*/ 	.byte	0x04, 0x39
        /*00a6*/ 	.short	(.L_35 - .L_34)


	//   ....[0]....
.L_34:
        /*00a8*/ 	.word	0x00000300
        /*00ac*/ 	.word	0x000000ff
        /*00b0*/ 	.word	0x00000000
        /*00b4*/ 	.short	0x0100
        /*00b6*/ 	.byte	0x07
	.zero		1


	//   ....[1]....
        /*00b8*/ 	.word	0x00000310
        /*00bc*/ 	.word	0x000000ff
        /*00c0*/ 	.word	0x00000010
        /*00c4*/ 	.short	0x0100
        /*00c6*/ 	.byte	0x07
	.zero		1


	//   ....[2]....
        /*00c8*/ 	.word	0x00000320
        /*00cc*/ 	.word	0x000000ff
        /*00d0*/ 	.word	0x00000008
        /*00d4*/ 	.short	0x0100
        /*00d6*/ 	.byte	0x07
	.zero		1


	//   ....[3]....
        /*00d8*/ 	.word	0x00000330
        /*00dc*/ 	.word	0x000000ff
        /*00e0*/ 	.word	0x00000018
        /*00e4*/ 	.short	0x0100
        /*00e6*/ 	.byte	0x07
	.zero		1


	//   ....[4]....
        /*00e8*/ 	.word	0x00000800
        /*00ec*/ 	.word	0x000000ff
        /*00f0*/ 	.word	0x00000050
        /*00f4*/ 	.short	0x0100
        /*00f6*/ 	.byte	0x0c
	.zero		1


	//   ....[5]....
        /*00f8*/ 	.word	0x00000860
        /*00fc*/ 	.word	0x000000ff
        /*0100*/ 	.word	0x00000058
        /*0104*/ 	.short	0x0100
        /*0106*/ 	.byte	0x0c
	.zero		1


	//   ....[6]....
        /*0108*/ 	.word	0x00000890
        /*010c*/ 	.word	0x000000ff
        /*0110*/ 	.word	0x00000030
        /*0114*/ 	.short	0x0100
        /*0116*/ 	.byte	0x0d
	.zero		1


	//   ....[7]....
        /*0118*/ 	.word	0x000008d0
        /*011c*/ 	.word	0x000000ff
        /*0120*/ 	.word	0x00000038
        /*0124*/ 	.short	0x0100
        /*0126*/ 	.byte	0x0d
	.zero		1


	//   ....[8]....
        /*0128*/ 	.word	0x000008e0
        /*012c*/ 	.word	0x000000ff
        /*0130*/ 	.word	0x00000040
        /*0134*/ 	.short	0x0100
        /*0136*/ 	.byte	0x0d
	.zero		1


	//   ....[9]....
        /*0138*/ 	.word	0x000008f0
        /*013c*/ 	.word	0x000000ff
        /*0140*/ 	.word	0x00000048
        /*0144*/ 	.short	0x0100
        /*0146*/ 	.byte	0x0d
	.zero		1


	//   ....[10]....
        /*0148*/ 	.word	0x00001770
        /*014c*/ 	.word	0x0000009d
        /*0150*/ 	.word	0x00000000
        /*0154*/ 	.short	0x010a
        /*0156*/ 	.byte	0x2d
	.zero		1


	//   ....[11]....
        /*0158*/ 	.word	0x00001920
        /*015c*/ 	.word	0x00000003
        /*0160*/ 	.word	0x00000000
        /*0164*/ 	.short	0x010a
        /*0166*/ 	.byte	0x3f
	.zero		1


	//   ....[12]....
        /*0168*/ 	.word	0x00001980
        /*016c*/ 	.word	0x00000003
        /*0170*/ 	.word	0x00000000
        /*0174*/ 	.short	0x010a
        /*0176*/ 	.byte	0x3f
	.zero		1


	//   ....[13]....
        /*0178*/ 	.word	0x00001f10
        /*017c*/ 	.word	0x000000ff
        /*0180*/ 	.word	0x00000000
        /*0184*/ 	.short	0x010a
        /*0186*/ 	.byte	0x07
	.zero		1


	//   ....[14]....
        /*0188*/ 	.word	0x00001f50
        /*018c*/ 	.word	0x000000ff
        /*0190*/ 	.word	0x00000000
        /*0194*/ 	.short	0x010a
        /*0196*/ 	.byte	0x07
	.zero		1


	//   ....[15]....
        /*0198*/ 	.word	0x000023f0
        /*019c*/ 	.word	0x00000004
        /*01a0*/ 	.word	0x00000000
        /*01a4*/ 	.short	0x0101
        /*01a6*/ 	.byte	0x3f
	.zero		1


	//   ....[16]....
        /*01a8*/ 	.word	0x000024f0
        /*01ac*/ 	.word	0x0000009e
        /*01b0*/ 	.word	0x00000000
        /*01b4*/ 	.short	0x0101
        /*01b6*/ 	.byte	0x2e
	.zero		1


	//   ....[17]....
        /*01b8*/ 	.word	0x000025f0
        /*01bc*/ 	.word	0x00000000
        /*01c0*/ 	.word	0x00000000
        /*01c4*/ 	.short	0x0101
        /*01c6*/ 	.byte	0x3f
	.zero		1


	//   ....[18]....
        /*01c8*/ 	.word	0x000026b0
        /*01cc*/ 	.word	0x0000009d
        /*01d0*/ 	.word	0x00000010
        /*01d4*/ 	.short	0x010a
        /*01d6*/ 	.byte	0x2d
	.zero		1


	//   ....[19]....
        /*01d8*/ 	.word	0x0000a470
        /*01dc*/ 	.word	0x000000a0
        /*01e0*/ 	.word	0x00000000
        /*01e4*/ 	.short	0x0101
        /*01e6*/ 	.byte	0x2e
	.zero		1


	//   ....[20]....
        /*01e8*/ 	.word	0x0000af70
        /*01ec*/ 	.word	0x00000007
        /*01f0*/ 	.word	0x00000010
        /*01f4*/ 	.short	0x010a
        /*01f6*/ 	.byte	0x3f
	.zero		1


	//   ....[21]....
        /*01f8*/ 	.word	0x0000b410
        /*01fc*/ 	.word	0x00000002
        /*0200*/ 	.word	0x00000058
        /*0204*/ 	.short	0x0101
        /*0206*/ 	.byte	0x3f
	.zero		1


	//   ....[22]....
        /*0208*/ 	.word	0x0000bb90
        /*020c*/ 	.word	0x00000005
        /*0210*/ 	.word	0x00000000
        /*0214*/ 	.short	0x010a
        /*0216*/ 	.byte	0x3f
	.zero		1


	//   ....[23]....
        /*0218*/ 	.word	0x0000bc10
        /*021c*/ 	.word	0x00000003
        /*0220*/ 	.word	0x00000000
        /*0224*/ 	.short	0x010a
        /*0226*/ 	.byte	0x3f
	.zero		1


	//   ....[24]....
        /*0228*/ 	.word	0x0000bc70
        /*022c*/ 	.word	0x0000009f
        /*0230*/ 	.word	0x00000000
        /*0234*/ 	.short	0x010a
        /*0236*/ 	.byte	0x3f
	.zero		1


	//   ....[25]....
        /*0238*/ 	.word	0x0000bcc0
        /*023c*/ 	.word	0x00000003
        /*0240*/ 	.word	0x00000000
        /*0244*/ 	.short	0x010a
        /*0246*/ 	.byte	0x3f
	.zero		1


	//   ....[26]....
        /*0248*/ 	.word	0x0000bd20
        /*024c*/ 	.word	0x00000005
        /*0250*/ 	.word	0x00000000
        /*0254*/ 	.short	0x010a
        /*0256*/ 	.byte	0x3f
	.zero		1


	//   ....[27]....
        /*0258*/ 	.word	0x0000bd70
        /*025c*/ 	.word	0x0000009f
        /*0260*/ 	.word	0x00000010
        /*0264*/ 	.short	0x010a
        /*0266*/ 	.byte	0x3f
	.zero		1


	//   ....[28]....
        /*0268*/ 	.word	0x0000be40
        /*026c*/ 	.word	0x00000007
        /*0270*/ 	.word	0x00000010
        /*0274*/ 	.short	0x010a
        /*0276*/ 	.byte	0x3f
	.zero		1


	//   ....[29]....
        /*0278*/ 	.word	0x0000bf10
        /*027c*/ 	.word	0x00000005
        /*0280*/ 	.word	0x00000000
        /*0284*/ 	.short	0x010a
        /*0286*/ 	.byte	0x3f
	.zero		1


	//----- nvinfo : EIATTR_NUM_MBARRIERS
	.align		4
.L_35:
        /*0288*/ 	.byte	0x03, 0x38
        /*028a*/ 	.short	0x000a


	//----- nvinfo : EIATTR_EXIT_INSTR_OFFSETS
	.align		4
        /*028c*/ 	.byte	0x04, 0x1c
        /*028e*/ 	.short	(.L_37 - .L_36)


	//   ....[0]....
.L_36:
        /*0290*/ 	.word	0x00001450


	//   ....[1]....
        /*0294*/ 	.word	0x000014b0


	//   ....[2]....
        /*0298*/ 	.word	0x0000ab80


	//   ....[3]....
        /*029c*/ 	.word	0x0000abb0


	//   ....[4]....
        /*02a0*/ 	.word	0x0000bc60


	//----- nvinfo : EIATTR_MAX_THREADS
	.align		4
.L_37:
        /*02a4*/ 	.byte	0x04, 0x05
        /*02a6*/ 	.short	(.L_39 - .L_38)
.L_38:
        /*02a8*/ 	.word	0x00000180
        /*02ac*/ 	.word	0x00000001
        /*02b0*/ 	.word	0x00000001


	//----- nvinfo : EIATTR_CRS_STACK_SIZE
	.align		4
.L_39:
        /*02b4*/ 	.byte	0x04, 0x1e
        /*02b6*/ 	.short	(.L_41 - .L_40)
.L_40:
        /*02b8*/ 	.word	0x00000000


	//----- nvinfo : EIATTR_CBANK_PARAM_SIZE
	.align		4
.L_41:
        /*02bc*/ 	.byte	0x03, 0x19
        /*02be*/ 	.short	0x0470


	//----- nvinfo : EIATTR_PARAM_CBANK
	.align		4
        /*02c0*/ 	.byte	0x04, 0x0a
        /*02c2*/ 	.short	(.L_43 - .L_42)
	.align		4
.L_42:
        /*02c4*/ 	.word	index@(.nv.constant0._ZN7cutlass13device_kernelINS_4gemm6kernel13GemmUniversalIN4cute5tupleIJiiiiEEENS1_10collective13CollectiveMmaINS1_34MainloopSm90TmaGmmaWarpSpecializedILi2ENS5_IJNS4_1CILi2EEESB_NSA_ILi1EEEEEENS1_32KernelTmaWarpSpecializedPingpongEEENS5_IJNSA_ILi64EEENSA_ILi256EEENSA_ILi128EEEEEENS_6half_tENS5_IJlSC_lEEESK_SL_NS4_8TiledMMAINS4_8MMA_AtomIJNS4_4SM904GMMA26MMA_64x256x16_F32F16F16_SSILNSP_5MajorE0ELSR_0ELNSP_7ScaleInE1ELSS_1EEEEEENS4_6LayoutINS5_IJSC_SC_SC_EEENS5_IJNSA_ILi0EEESX_SX_EEEEENS5_IJNS4_10UnderscoreES10_S10_EEEEENS4_23SM90_TMA_LOAD_MULTICASTENS4_14ComposedLayoutINS4_7SwizzleILi3ELi4ELi3EEENS4_18smem_ptr_flag_bitsILi16EEENSV_INS5_IJNSA_ILi8EEESG_EEENS5_IJSG_SC_EEEEEEEvNS4_8identityES13_S1D_vS1E_EENS_8epilogue10collective6detail29Sm90TmaWarpSpecializedAdapterINS1H_15DefaultEpilogueISK_SL_SL_NS1G_6thread17LinearCombinationISK_Li1EffLNS1L_9ScaleType4KindE0ELNS_15FloatRoundStyleE2ESK_EENS1_15EpilogueDefaultEEEEEvvEEEEvNT_6ParamsE)
        /*02c8*/ 	.short	0x0210
        /*02ca*/ 	.short	0x0470


	//----- nvinfo : EIATTR_SW_WAR
	.align		4
.L_43:
        /*02cc*/ 	.byte	0x04, 0x36
        /*02ce*/ 	.short	(.L_45 - .L_44)
.L_44:
        /*02d0*/ 	.word	0x00000008
.L_45:


//--------------------- .nv.callgraph             --------------------------
	.section	.nv.callgraph,"",@"SHT_CUDA_CALLGRAPH"
	.align	4
	.sectionentsize	8
	.align		4
        /*0000*/ 	.word	0x00000000
	.align		4
        /*0004*/ 	.word	0xffffffff
	.align		4
        /*0008*/ 	.word	index@(_ZN7cutlass13device_kernelINS_4gemm6kernel13GemmUniversalIN4cute5tupleIJiiiiEEENS1_10collective13CollectiveMmaINS1_34MainloopSm90TmaGmmaWarpSpecializedILi2ENS5_IJNS4_1CILi2EEESB_NSA_ILi1EEEEEENS1_32KernelTmaWarpSpecializedPingpongEEENS5_IJNSA_ILi64EEENSA_ILi256EEENSA_ILi128EEEEEENS_6half_tENS5_IJlSC_lEEESK_SL_NS4_8TiledMMAINS4_8MMA_AtomIJNS4_4SM904GMMA26MMA_64x256x16_F32F16F16_SSILNSP_5MajorE0ELSR_0ELNSP_7ScaleInE1ELSS_1EEEEEENS4_6LayoutINS5_IJSC_SC_SC_EEENS5_IJNSA_ILi0EEESX_SX_EEEEENS5_IJNS4_10UnderscoreES10_S10_EEEEENS4_23SM90_TMA_LOAD_MULTICASTENS4_14ComposedLayoutINS4_7SwizzleILi3ELi4ELi3EEENS4_18smem_ptr_flag_bitsILi16EEENSV_INS5_IJNSA_ILi8EEESG_EEENS5_IJSG_SC_EEEEEEEvNS4_8identityES13_S1D_vS1E_EENS_8epilogue10collective6detail29Sm90TmaWarpSpecializedAdapterINS1H_15DefaultEpilogueISK_SL_SL_NS1G_6thread17LinearCombinationISK_Li1EffLNS1L_9ScaleType4KindE0ELNS_15FloatRoundStyleE2ESK_EENS1_15EpilogueDefaultEEEEEvvEEEEvNT_6ParamsE)
	.align		4
        /*000c*/ 	.word	index@(__assertfail)
	.align		4
        /*0010*/ 	.word	0x00000000
	.align		4
        /*0014*/ 	.word	0xfffffffe
	.align		4
        /*0018*/ 	.word	0x00000000
	.align		4
        /*001c*/ 	.word	0xfffffffd
	.align		4
        /*0020*/ 	.word	0x00000000
	.align		4
        /*0024*/ 	.word	0xfffffffc


//--------------------- .nv.constant4             --------------------------
	.section	.nv.constant4,"a",@progbits
	.align	8
	.align		8
.nv.constant4:
        /*0000*/ 	.dword	__assertfail
	.align		8
        /*0008*/ 	.dword	__unnamed_1
	.align		8
        /*0010*/ 	.dword	_ZN39_INTERNAL_a7c237b6_4_k_cu_63c9487d_34504cuda3std3__45__cpo5beginE
	.align		8
        /*0018*/ 	.dword	_ZN39_INTERNAL_a7c237b6_4_k_cu_63c9487d_34504cuda3std3__45__cpo3endE
	.align		8
        /*0020*/ 	.dword	_ZN39_INTERNAL_a7c237b6_4_k_cu_63c9487d_34504cuda3std3__45__cpo6cbeginE
	.align		8
        /*0028*/ 	.dword	_ZN39_INTERNAL_a7c237b6_4_k_cu_63c9487d_34504cuda3std3__45__cpo4cendE
	.align		8
        /*0030*/ 	.dword	_ZN39_INTERNAL_a7c237b6_4_k_cu_63c9487d_34504cuda3std3__441_GLOBAL__N__a7c237b6_4_k_cu_63c9487d_34506ignoreE
	.align		8
        /*0038*/ 	.dword	_ZN39_INTERNAL_a7c237b6_4_k_cu_63c9487d_34504cuda3std3__419piecewise_constructE
	.align		8
        /*0040*/ 	.dword	_ZN39_INTERNAL_a7c237b6_4_k_cu_63c9487d_34504cuda3std3__48in_placeE
	.align		8
        /*0048*/ 	.dword	_ZN39_INTERNAL_a7c237b6_4_k_cu_63c9487d_34504cuda3std6ranges3__45__cpo4swapE
	.align		8
        /*0050*/ 	.dword	_ZN39_INTERNAL_a7c237b6_4_k_cu_63c9487d_34504cuda3std6ranges3__45__cpo9iter_moveE
	.align		8
        /*0058*/ 	.dword	_ZN39_INTERNAL_a7c237b6_4_k_cu_63c9487d_34504cute7productE
	.align		8
        /*0060*/ 	.dword	_ZN39_INTERNAL_a7c237b6_4_k_cu_63c9487d_34504cute1_E
	.align		8
        /*0068*/ 	.dword	$str$22
	.align		8
        /*0070*/ 	.dword	$str$23


//--------------------- .text._ZN7cutlass13device_kernelINS_4gemm6kernel13GemmUniversalIN4cute5tupleIJiiiiEEENS1_10collective13CollectiveMmaINS1_34MainloopSm90TmaGmmaWarpSpecializedILi2ENS5_IJNS4_1CILi2EEESB_NSA_ILi1EEEEEENS1_32KernelTmaWarpSpecializedPingpongEEENS5_IJNSA_ILi64EEENSA_ILi256EEENSA_ILi128EEEEEENS_6half_tENS5_IJlSC_lEEESK_SL_NS4_8TiledMMAINS4_8MMA_AtomIJNS4_4SM904GMMA26MMA_64x256x16_F32F16F16_SSILNSP_5MajorE0ELSR_0ELNSP_7ScaleInE1ELSS_1EEEEEENS4_6LayoutINS5_IJSC_SC_SC_EEENS5_IJNSA_ILi0EEESX_SX_EEEEENS5_IJNS4_10UnderscoreES10_S10_EEEEENS4_23SM90_TMA_LOAD_MULTICASTENS4_14ComposedLayoutINS4_7SwizzleILi3ELi4ELi3EEENS4_18smem_ptr_flag_bitsILi16EEENSV_INS5_IJNSA_ILi8EEESG_EEENS5_IJSG_SC_EEEEEEEvNS4_8identityES13_S1D_vS1E_EENS_8epilogue10collective6detail29Sm90TmaWarpSpecializedAdapterINS1H_15DefaultEpilogueISK_SL_SL_NS1G_6thread17LinearCombinationISK_Li1EffLNS1L_9ScaleType4KindE0ELNS_15FloatRoundStyleE2ESK_EENS1_15EpilogueDefaultEEEEEvvEEEEvNT_6ParamsE --------------------------
	.section	.text._ZN7cutlass13device_kernelINS_4gemm6kernel13GemmUniversalIN4cute5tupleIJiiiiEEENS1_10collective13CollectiveMmaINS1_34MainloopSm90TmaGmmaWarpSpecializedILi2ENS5_IJNS4_1CILi2EEESB_NSA_ILi1EEEEEENS1_32KernelTmaWarpSpecializedPingpongEEENS5_IJNSA_ILi64EEENSA_ILi256EEENSA_ILi128EEEEEENS_6half_tENS5_IJlSC_lEEESK_SL_NS4_8TiledMMAINS4_8MMA_AtomIJNS4_4SM904GMMA26MMA_64x256x16_F32F16F16_SSILNSP_5MajorE0ELSR_0ELNSP_7ScaleInE1ELSS_1EEEEEENS4_6LayoutINS5_IJSC_SC_SC_EEENS5_IJNSA_ILi0EEESX_SX_EEEEENS5_IJNS4_10UnderscoreES10_S10_EEEEENS4_23SM90_TMA_LOAD_MULTICASTENS4_14ComposedLayoutINS4_7SwizzleILi3ELi4ELi3EEENS4_18smem_ptr_flag_bitsILi16EEENSV_INS5_IJNSA_ILi8EEESG_EEENS5_IJSG_SC_EEEEEEEvNS4_8identityES13_S1D_vS1E_EENS_8epilogue10collective6detail29Sm90TmaWarpSpecializedAdapterINS1H_15DefaultEpilogueISK_SL_SL_NS1G_6thread17LinearCombinationISK_Li1EffLNS1L_9ScaleType4KindE0ELNS_15FloatRoundStyleE2ESK_EENS1_15EpilogueDefaultEEEEEvvEEEEvNT_6ParamsE,"ax",@progbits
	.align	128
.text._ZN7cutlass13device_kernelINS_4gemm6kernel13GemmUniversalIN4cute5tupleIJiiiiEEENS1_10collective13CollectiveMmaINS1_34MainloopSm90TmaGmmaWarpSpecializedILi2ENS5_IJNS4_1CILi2EEESB_NSA_ILi1EEEEEENS1_32KernelTmaWarpSpecializedPingpongEEENS5_IJNSA_ILi64EEENSA_ILi256EEENSA_ILi128EEEEEENS_6half_tENS5_IJlSC_lEEESK_SL_NS4_8TiledMMAINS4_8MMA_AtomIJNS4_4SM904GMMA26MMA_64x256x16_F32F16F16_SSILNSP_5MajorE0ELSR_0ELNSP_7ScaleInE1ELSS_1EEEEEENS4_6LayoutINS5_IJSC_SC_SC_EEENS5_IJNSA_ILi0EEESX_SX_EEEEENS5_IJNS4_10UnderscoreES10_S10_EEEEENS4_23SM90_TMA_LOAD_MULTICASTENS4_14ComposedLayoutINS4_7SwizzleILi3ELi4ELi3EEENS4_18smem_ptr_flag_bitsILi16EEENSV_INS5_IJNSA_ILi8EEESG_EEENS5_IJSG_SC_EEEEEEEvNS4_8identityES13_S1D_vS1E_EENS_8epilogue10collective6detail29Sm90TmaWarpSpecializedAdapterINS1H_15DefaultEpilogueISK_SL_SL_NS1G_6thread17LinearCombinationISK_Li1EffLNS1L_9ScaleType4KindE0ELNS_15FloatRoundStyleE2ESK_EENS1_15EpilogueDefaultEEEEEvvEEEEvNT_6ParamsE:
        .type           _ZN7cutlass13device_kernelINS_4gemm6kernel13GemmUniversalIN4cute5tupleIJiiiiEEENS1_10collective13CollectiveMmaINS1_34MainloopSm90TmaGmmaWarpSpecializedILi2ENS5_IJNS4_1CILi2EEESB_NSA_ILi1EEEEEENS1_32KernelTmaWarpSpecializedPingpongEEENS5_IJNSA_ILi64EEENSA_ILi256EEENSA_ILi128EEEEEENS_6half_tENS5_IJlSC_lEEESK_SL_NS4_8TiledMMAINS4_8MMA_AtomIJNS4_4SM904GMMA26MMA_64x256x16_F32F16F16_SSILNSP_5MajorE0ELSR_0ELNSP_7ScaleInE1ELSS_1EEEEEENS4_6LayoutINS5_IJSC_SC_SC_EEENS5_IJNSA_ILi0EEESX_SX_EEEEENS5_IJNS4_10UnderscoreES10_S10_EEEEENS4_23SM90_TMA_LOAD_MULTICASTENS4_14ComposedLayoutINS4_7SwizzleILi3ELi4ELi3EEENS4_18smem_ptr_flag_bitsILi16EEENSV_INS5_IJNSA_ILi8EEESG_EEENS5_IJSG_SC_EEEEEEEvNS4_8identityES13_S1D_vS1E_EENS_8epilogue10collective6detail29Sm90TmaWarpSpecializedAdapterINS1H_15DefaultEpilogueISK_SL_SL_NS1G_6thread17LinearCombinationISK_Li1EffLNS1L_9ScaleType4KindE0ELNS_15FloatRoundStyleE2ESK_EENS1_15EpilogueDefaultEEEEEvvEEEEvNT_6ParamsE,@function
        .size           _ZN7cutlass13device_kernelINS_4gemm6kernel13GemmUniversalIN4cute5tupleIJiiiiEEENS1_10collective13CollectiveMmaINS1_34MainloopSm90TmaGmmaWarpSpecializedILi2ENS5_IJNS4_1CILi2EEESB_NSA_ILi1EEEEEENS1_32KernelTmaWarpSpecializedPingpongEEENS5_IJNSA_ILi64EEENSA_ILi256EEENSA_ILi128EEEEEENS_6half_tENS5_IJlSC_lEEESK_SL_NS4_8TiledMMAINS4_8MMA_AtomIJNS4_4SM904GMMA26MMA_64x256x16_F32F16F16_SSILNSP_5MajorE0ELSR_0ELNSP_7ScaleInE1ELSS_1EEEEEENS4_6LayoutINS5_IJSC_SC_SC_EEENS5_IJNSA_ILi0EEESX_SX_EEEEENS5_IJNS4_10UnderscoreES10_S10_EEEEENS4_23SM90_TMA_LOAD_MULTICASTENS4_14ComposedLayoutINS4_7SwizzleILi3ELi4ELi3EEENS4_18smem_ptr_flag_bitsILi16EEENSV_INS5_IJNSA_ILi8EEESG_EEENS5_IJSG_SC_EEEEEEEvNS4_8identityES13_S1D_vS1E_EENS_8epilogue10collective6detail29Sm90TmaWarpSpecializedAdapterINS1H_15DefaultEpilogueISK_SL_SL_NS1G_6thread17LinearCombinationISK_Li1EffLNS1L_9ScaleType4KindE0ELNS_15FloatRoundStyleE2ESK_EENS1_15EpilogueDefaultEEEEEvvEEEEvNT_6ParamsE,(.L_x_324 - _ZN7cutlass13device_kernelINS_4gemm6kernel13GemmUniversalIN4cute5tupleIJiiiiEEENS1_10collective13CollectiveMmaINS1_34MainloopSm90TmaGmmaWarpSpecializedILi2ENS5_IJNS4_1CILi2EEESB_NSA_ILi1EEEEEENS1_32KernelTmaWarpSpecializedPingpongEEENS5_IJNSA_ILi64EEENSA_ILi256EEENSA_ILi128EEEEEENS_6half_tENS5_IJlSC_lEEESK_SL_NS4_8TiledMMAINS4_8MMA_AtomIJNS4_4SM904GMMA26MMA_64x256x16_F32F16F16_SSILNSP_5MajorE0ELSR_0ELNSP_7ScaleInE1ELSS_1EEEEEENS4_6LayoutINS5_IJSC_SC_SC_EEENS5_IJNSA_ILi0EEESX_SX_EEEEENS5_IJNS4_10UnderscoreES10_S10_EEEEENS4_23SM90_TMA_LOAD_MULTICASTENS4_14ComposedLayoutINS4_7SwizzleILi3ELi4ELi3EEENS4_18smem_ptr_flag_bitsILi16EEENSV_INS5_IJNSA_ILi8EEESG_EEENS5_IJSG_SC_EEEEEEEvNS4_8identityES13_S1D_vS1E_EENS_8epilogue10collective6detail29Sm90TmaWarpSpecializedAdapterINS1H_15DefaultEpilogueISK_SL_SL_NS1G_6thread17LinearCombinationISK_Li1EffLNS1L_9ScaleType4KindE0ELNS_15FloatRoundStyleE2ESK_EENS1_15EpilogueDefaultEEEEEvvEEEEvNT_6ParamsE)
        .other          _ZN7cutlass13device_kernelINS_4gemm6kernel13GemmUniversalIN4cute5tupleIJiiiiEEENS1_10collective13CollectiveMmaINS1_34MainloopSm90TmaGmmaWarpSpecializedILi2ENS5_IJNS4_1CILi2EEESB_NSA_ILi1EEEEEENS1_32KernelTmaWarpSpecializedPingpongEEENS5_IJNSA_ILi64EEENSA_ILi256EEENSA_ILi128EEEEEENS_6half_tENS5_IJlSC_lEEESK_SL_NS4_8TiledMMAINS4_8MMA_AtomIJNS4_4SM904GMMA26MMA_64x256x16_F32F16F16_SSILNSP_5MajorE0ELSR_0ELNSP_7ScaleInE1ELSS_1EEEEEENS4_6LayoutINS5_IJSC_SC_SC_EEENS5_IJNSA_ILi0EEESX_SX_EEEEENS5_IJNS4_10UnderscoreES10_S10_EEEEENS4_23SM90_TMA_LOAD_MULTICASTENS4_14ComposedLayoutINS4_7SwizzleILi3ELi4ELi3EEENS4_18smem_ptr_flag_bitsILi16EEENSV_INS5_IJNSA_ILi8EEESG_EEENS5_IJSG_SC_EEEEEEEvNS4_8identityES13_S1D_vS1E_EENS_8epilogue10collective6detail29Sm90TmaWarpSpecializedAdapterINS1H_15DefaultEpilogueISK_SL_SL_NS1G_6thread17LinearCombinationISK_Li1EffLNS1L_9ScaleType4KindE0ELNS_15FloatRoundStyleE2ESK_EENS1_15EpilogueDefaultEEEEEvvEEEEvNT_6ParamsE,@"STO_CUDA_ENTRY STV_DEFAULT"
_ZN7cutlass13device_kernelINS_4gemm6kernel13GemmUniversalIN4cute5tupleIJiiiiEEENS1_10collective13CollectiveMmaINS1_34MainloopSm90TmaGmmaWarpSpecializedILi2ENS5_IJNS4_1CILi2EEESB_NSA_ILi1EEEEEENS1_32KernelTmaWarpSpecializedPingpongEEENS5_IJNSA_ILi64EEENSA_ILi256EEENSA_ILi128EEEEEENS_6half_tENS5_IJlSC_lEEESK_SL_NS4_8TiledMMAINS4_8MMA_AtomIJNS4_4SM904GMMA26MMA_64x256x16_F32F16F16_SSILNSP_5MajorE0ELSR_0ELNSP_7ScaleInE1ELSS_1EEEEEENS4_6LayoutINS5_IJSC_SC_SC_EEENS5_IJNSA_ILi0EEESX_SX_EEEEENS5_IJNS4_10UnderscoreES10_S10_EEEEENS4_23SM90_TMA_LOAD_MULTICASTENS4_14ComposedLayoutINS4_7SwizzleILi3ELi4ELi3EEENS4_18smem_ptr_flag_bitsILi16EEENSV_INS5_IJNSA_ILi8EEESG_EEENS5_IJSG_SC_EEEEEEEvNS4_8identityES13_S1D_vS1E_EENS_8epilogue10collective6detail29Sm90TmaWarpSpecializedAdapterINS1H_15DefaultEpilogueISK_SL_SL_NS1G_6thread17LinearCombinationISK_Li1EffLNS1L_9ScaleType4KindE0ELNS_15FloatRoundStyleE2ESK_EENS1_15EpilogueDefaultEEEEEvvEEEEvNT_6ParamsE:
[----:B------:R-:W0:Y:S01]  /*0000*/  LDC R1, c[0x0][0x28] ;  /* 0x00000a00ff017b82 */ /* 0x000e220000000800 */
[----:B------:R-:W1:Y:S01]  /*0010*/  S2R R0, SR_TID.X ;  /* 0x0000000000007919 */ /* 0x000e620000002100 */
[----:B------:R-:W-:Y:S01]  /*0020*/  ELECT P0, URZ, PT ;  /* 0x00000000003f782f */ /* 0x000fe20003800000 */
[----:B------:R-:W-:Y:S01]  /*0030*/  BSSY B0, `(.L_x_0) ;  /* 0x0000014000007945 */ /* 0x000fe20003800000 */
[--C-:B-1----:R-:W-:Y:S02]  /*0040*/  SHF.R.U32.HI R2, RZ, 0x5, R0.reuse ;  /* 0x00000005ff027819 */ /* 0x102fe40000011600 */
[----:B------:R-:W-:-:S03]  /*0050*/  SHF.R.U32.HI R4, RZ, 0x7, R0 ;  /* 0x00000007ff047819 */ /* 0x000fc60000011600 */
[----:B------:R-:W1:Y:S02]  /*0060*/  SHFL.IDX PT, R3, R2, RZ, 0x1f ;  /* 0x00001fff02037589 */ /* 0x000e6400000e0000 */
[----:B-1----:R-:W-:Y:S02]  /*0070*/  R2UR UR6, R3 ;  /* 0x00000000030672ca */ /* 0x002fe400000e0000 */
[----:B------:R1:W2:Y:S11]  /*0080*/  SHFL.IDX PT, R3, R4, RZ, 0x1f ;  /* 0x00001fff04037589 */ /* 0x0002b600000e0000 */
[----:B------:R-:W-:-:S02]  /*0090*/  USHF.R.S32.HI UR4, URZ, 0x1f, UR6 ;  /* 0x0000001f3f047899 */ /* 0x000fc40008011406 */
[----:B------:R-:W-:Y:S02]  /*00a0*/  ISETP.NE.OR P0, PT, RZ, UR6, !P0 ;  /* 0x00000006ff007c0c */ /* 0x000fe4000c705670 */
[----:B------:R-:W-:-:S04]  /*00b0*/  ULEA.HI UR4, UR4, UR6, URZ, 0x2 ;  /* 0x0000000604047291 */ /* 0x000fc8000f8f103f */
[----:B------:R-:W-:-:S04]  /*00c0*/  ULOP3.LUT UR4, UR4, 0xfffffffc, URZ, 0xc0, !UPT ;  /* 0xfffffffc04047892 */ /* 0x000fc8000f8ec03f */
[----:B------:R-:W-:-:S03]  /*00d0*/  UIADD3 UR6, UR6, -UR4, URZ ;  /* 0x8000000406067290 */ /* 0x000fc6000fffe03f */
[----:B012---:R-:W-:Y:S09]  /*00e0*/  @P0 BRA `(.L_x_1) ;  /* 0x0000000000200947 */ /* 0x007ff20003800000 */
[----:B------:R-:W-:Y:S02]  /*00f0*/  ULDC.64 UR4, c[0x0][0x198] ;  /* 0x0000660000047ab9 */ /* 0x000fe40000000a00 */
[----:B------:R-:W-:Y:S02]  /*0100*/  UIADD3 UR8, UP0, UR4, 0xf0, URZ ;  /* 0x000000f004087890 */ /* 0x000fe4000ff1e03f */
[----:B------:R-:W-:Y:S02]  /*0110*/  UIADD3 UR4, UP1, UR4, 0x1f0, URZ ;  /* 0x000001f004047890 */ /* 0x000fe4000ff3e03f */
[----:B------:R-:W-:Y:S02]  /*0120*/  UIADD3.X UR9, URZ, UR5, URZ, UP0, !UPT ;  /* 0x000000053f097290 */ /* 0x000fe400087fe43f */
[----:B------:R-:W-:-:S07]  /*0130*/  UIADD3.X UR5, URZ, UR5, URZ, UP1, !UPT ;  /* 0x000000053f057290 */ /* 0x000fce0008ffe43f */
[----:B------:R0:W-:Y:S02]  /*0140*/  UTMACCTL.PF [UR8] ;  /* 0x00000000080079b9 */ /* 0x0001e40008040000 */
[----:B------:R0:W-:Y:S02]  /*0150*/  UTMACCTL.PF [UR4] ;  /* 0x00000000040079b9 */ /* 0x0001e40008040000 */
[----:B0-----:R-:W-:Y:S01]  /*0160*/  NOP ;  /* 0x0000000000007918 */ /* 0x001fe20000000000 */
.L_x_1:
[----:B------:R-:W-:Y:S05]  /*0170*/  BSYNC B0 ;  /* 0x0000000000007941 */ /* 0x000fea0003800000 */
.L_x_0:
[----:B------:R-:W0:Y:S01]  /*0180*/  SHFL.IDX PT, R5, R2, RZ, 0x1f ;  /* 0x00001fff02057589 */ /* 0x000e2200000e0000 */
[----:B------:R-:W-:Y:S01]  /*0190*/  R2UR UR19, R3 ;  /* 0x00000000031372ca */ /* 0x000fe200000e0000 */
[----:B------:R-:W-:-:S04]  /*01a0*/  UISETP.NE.AND UP0, UPT, UR6, 0x3, UPT ;  /* 0x000000030600788c */ /* 0x000fc8000bf05270 */
[----:B------:R-:W-:-:S08]  /*01b0*/  UISETP.EQ.OR UP0, UPT, UR6, URZ, !UP0 ;  /* 0x0000003f0600728c */ /* 0x000fd0000c702670 */
[----:B------:R-:W-:Y:S02]  /*01c0*/  UIADD3 UR14, UR19, -0x1, URZ ;  /* 0xffffffff130e7890 */ /* 0x000fe4000fffe03f */
[----:B------:R-:W-:Y:S02]  /*01d0*/  UISETP.EQ.AND UP0, UPT, UR19, URZ, UP0 ;  /* 0x0000003f1300728c */ /* 0x000fe40008702270 */
[----:B------:R-:W-:Y:S02]  /*01e0*/  UISETP.GE.U32.AND UP1, UPT, UR14, 0x2, UPT ;  /* 0x000000020e00788c */ /* 0x000fe4000bf26070 */
[----:B------:R-:W-:Y:S01]  /*01f0*/  USEL UR42, URZ, 0x1, !UP0 ;  /* 0x000000013f2a7887 */ /* 0x000fe2000c000000 */
[----:B0-----:R-:W-:-:S03]  /*0200*/  ISETP.NE.AND P0, PT, R5, RZ, PT ;  /* 0x000000ff0500720c */ /* 0x001fc60003f05270 */
[----:B------:R-:W-:-:S10]  /*0210*/  USEL UR42, UR42, 0x2, UP1 ;  /* 0x000000022a2a7887 */ /* 0x000fd40008800000 */
[----:B------:R-:W-:Y:S05]  /*0220*/  @P0 BRA `(.L_x_2) ;  /* 0x0000000000480947 */ /* 0x000fea0003800000 */
[----:B------:R-:W0:Y:S01]  /*0230*/  S2UR UR7, SR_CgaCtaId ;  /* 0x00000000000779c3 */ /* 0x000e220000008800 */
[----:B------:R-:W-:Y:S01]  /*0240*/  UMOV UR4, 0x400 ;  /* 0x0000040000047882 */ /* 0x000fe20000000000 */
[----:B------:R-:W-:Y:S01]  /*0250*/  UMOV UR5, 0x1 ;  /* 0x0000000100057882 */ /* 0x000fe20000000000 */
[----:B------:R-:W-:Y:S01]  /*0260*/  UMOV UR8, 0x3 ;  /* 0x0000000300087882 */ /* 0x000fe20000000000 */
[----:B------:R-:W-:Y:S01]  /*0270*/  ELECT P0, URZ, PT ;  /* 0x00000000003f782f */ /* 0x000fe20003800000 */
[----:B------:R-:W-:-:S04]  /*0280*/  UIADD3 UR8, -UR8, 0x100000, URZ ;  /* 0x0010000008087890 */ /* 0x000fc8000fffe13f */
[----:B------:R-:W-:Y:S02]  /*0290*/  USHF.L.U32 UR9, UR8, 0xb, URZ ;  /* 0x0000000b08097899 */ /* 0x000fe4000800063f */
[----:B------:R-:W-:Y:S02]  /*02a0*/  USHF.L.U32 UR8, UR8, 0x1, URZ ;  /* 0x0000000108087899 */ /* 0x000fe4000800063f */
[----:B0-----:R-:W-:Y:S02]  /*02b0*/  ULEA UR7, UR7, UR4, 0x18 ;  /* 0x0000000407077291 */ /* 0x001fe4000f8ec03f */
[----:B------:R-:W-:-:S04]  /*02c0*/  UIADD3 UR4, -UR5, 0x100000, URZ ;  /* 0x0010000005047890 */ /* 0x000fc8000fffe13f */
[----:B------:R-:W-:Y:S02]  /*02d0*/  USHF.L.U32 UR5, UR4, 0xb, URZ ;  /* 0x0000000b04057899 */ /* 0x000fe4000800063f */
[----:B------:R-:W-:Y:S01]  /*02e0*/  USHF.L.U32 UR4, UR4, 0x1, URZ ;  /* 0x0000000104047899 */ /* 0x000fe2000800063f */
[----:B------:R-:W0:Y:S11]  /*02f0*/  FENCE.VIEW.ASYNC.S ;  /* 0x00000000000073c6 */ /* 0x000e360000000000 */
[----:B0-----:R0:W1:Y:S01]  /*0300*/  SYNCS.EXCH.64 URZ, [UR7], UR4 ;  /* 0x00000004073f75b2 */ /* 0x0010620008000100 */
[----:B------:R0:W2:Y:S01]  /*0310*/  SYNCS.EXCH.64 URZ, [UR7+0x10], UR8 ;  /* 0x00001008073f75b2 */ /* 0x0000a20008000100 */
[----:B------:R0:W3:Y:S01]  /*0320*/  SYNCS.EXCH.64 URZ, [UR7+0x8], UR4 ;  /* 0x00000804073f75b2 */ /* 0x0000e20008000100 */
[----:B------:R0:W4:Y:S01]  /*0330*/  SYNCS.EXCH.64 URZ, [UR7+0x18], UR8 ;  /* 0x00001808073f75b2 */ /* 0x0001220008000100 */
[----:B------:R-:W-:Y:S01]  /*0340*/  NOP ;  /* 0x0000000000007918 */ /* 0x000fe20000000000 */
.L_x_2:
[----:B------:R-:W5:Y:S01]  /*0350*/  S2UR UR15, SR_CTAID.X ;  /* 0x00000000000f79c3 */ /* 0x000f620000002500 */
[----:B------:R-:W-:Y:S01]  /*0360*/  SHF.R.S32.HI R3, RZ, 0x1f, R0 ;  /* 0x0000001fff037819 */ /* 0x000fe20000011400 */
[----:B------:R-:W1:Y:S01]  /*0370*/  SHFL.IDX PT, R8, R2, RZ, 0x1f ;  /* 0x00001fff02087589 */ /* 0x000e6200000e0000 */
[----:B0-----:R-:W-:Y:S01]  /*0380*/  ULDC UR4, c[0x0][0x150] ;  /* 0x0000540000047ab9 */ /* 0x001fe20000000800 */
[----:B------:R-:W-:Y:S02]  /*0390*/  ELECT P0, URZ, PT ;  /* 0x00000000003f782f */ /* 0x000fe40003800000 */
[----:B------:R-:W-:Y:S01]  /*03a0*/  LEA.HI R3, R3, R0, RZ, 0x7 ;  /* 0x0000000003037211 */ /* 0x000fe200078f38ff */
[----:B------:R0:W2:Y:S01]  /*03b0*/  SHFL.IDX PT, R9, R2, RZ, 0x1f ;  /* 0x00001fff02097589 */ /* 0x0000a200000e0000 */
[----:B------:R-:W-:Y:S01]  /*03c0*/  ELECT P1, URZ, PT ;  /* 0x00000000003f782f */ /* 0x000fe20003820000 */
[----:B------:R-:W3:Y:S01]  /*03d0*/  S2UR UR8, SR_CTAID.Y ;  /* 0x00000000000879c3 */ /* 0x000ee20000002600 */
[----:B------:R-:W-:Y:S01]  /*03e0*/  LOP3.LUT R3, R3, 0xffffff80, RZ, 0xc0, !PT ;  /* 0xffffff8003037812 */ /* 0x000fe200078ec0ff */
[----:B------:R-:W-:Y:S01]  /*03f0*/  ULDC UR7, c[0x0][0x144] ;  /* 0x0000510000077ab9 */ /* 0x000fe20000000800 */
[----:B------:R-:W-:Y:S01]  /*0400*/  UMOV UR18, 0x80 ;  /* 0x0000008000127882 */ /* 0x000fe20000000000 */
[----:B------:R-:W-:Y:S01]  /*0410*/  NOP ;  /* 0x0000000000007918 */ /* 0x000fe20000000000 */
[----:B------:R-:W-:Y:S01]  /*0420*/  NOP ;  /* 0x0000000000007918 */ /* 0x000fe20000000000 */
[----:B------:R-:W-:Y:S01]  /*0430*/  IMAD.IADD R3, R0, 0x1, -R3 ;  /* 0x0000000100037824 */ /* 0x000fe200078e0a03 */
[----:B0-----:R-:W-:Y:S01]  /*0440*/  SHF.R.S32.HI R2, RZ, 0x1f, R5 ;  /* 0x0000001fff027819 */ /* 0x001fe20000011405 */
[----:B------:R-:W-:Y:S01]  /*0450*/  ULDC UR17, c[0x0][0x148] ;  /* 0x0000520000117ab9 */ /* 0x000fe20000000800 */
[----:B------:R-:W-:Y:S01]  /*0460*/  IMAD.MOV.U32 R152, RZ, RZ, 0x1 ;  /* 0x00000001ff987424 */ /* 0x000fe200078e00ff */
[----:B------:R-:W-:-:S02]  /*0470*/  ISETP.NE.AND P2, PT, RZ, UR19, PT ;  /* 0x00000013ff007c0c */ /* 0x000fc4000bf45270 */
[----:B------:R-:W-:Y:S02]  /*0480*/  SHF.R.S32.HI R6, RZ, 0x1f, R3 ;  /* 0x0000001fff067819 */ /* 0x000fe40000011403 */
[----:B------:R-:W-:Y:S02]  /*0490*/  LEA.HI R2, R2, R5, RZ, 0x2 ;  /* 0x0000000502027211 */ /* 0x000fe400078f10ff */
[----:B-----5:R-:W-:Y:S02]  /*04a0*/  I2FP.F32.U32 R10, UR15 ;  /* 0x0000000f000a7c45 */ /* 0x020fe40008201000 */
[----:B------:R-:W-:Y:S02]  /*04b0*/  LEA.HI R7, R6, R3, RZ, 0x3 ;  /* 0x0000000306077211 */ /* 0x000fe400078f18ff */
[----:B-1----:R-:W-:Y:S01]  /*04c0*/  ISETP.NE.OR P0, PT, R8, RZ, !P0 ;  /* 0x000000ff0800720c */ /* 0x002fe20004705670 */
[----:B------:R-:W-:Y:S01]  /*04d0*/  FMUL R10, R10, UR4 ;  /* 0x000000040a0a7c20 */ /* 0x000fe20008400000 */
[--C-:B------:R-:W-:Y:S01]  /*04e0*/  SHF.R.S32.HI R8, RZ, 0x3, R7.reuse ;  /* 0x00000003ff087819 */ /* 0x100fe20000011407 */
[----:B------:R-:W-:Y:S01]  /*04f0*/  ULDC UR4, c[0x0][0x154] ;  /* 0x0000550000047ab9 */ /* 0x000fe20000000800 */
[----:B------:R-:W-:-:S02]  /*0500*/  SHF.R.S32.HI R7, RZ, 0x1f, R7 ;  /* 0x0000001fff077819 */ /* 0x000fc40000011407 */
[----:B--2---:R-:W-:Y:S01]  /*0510*/  ISETP.NE.OR P1, PT, R9, RZ, !P1 ;  /* 0x000000ff0900720c */ /* 0x004fe20004f25670 */
[----:B------:R-:W0:Y:S01]  /*0520*/  F2I.U32.TRUNC.NTZ R10, R10 ;  /* 0x0000000a000a7305 */ /* 0x000e22000020f000 */
[----:B------:R-:W-:Y:S02]  /*0530*/  LEA.HI R7, R7, R8, RZ, 0x2 ;  /* 0x0000000807077211 */ /* 0x000fe400078f10ff */
[----:B---3--:R-:W-:Y:S02]  /*0540*/  I2FP.F32.U32 R9, UR8 ;  /* 0x0000000800097c45 */ /* 0x008fe40008201000 */
[----:B------:R-:W-:Y:S01]  /*0550*/  LOP3.LUT R7, R7, 0xfffffffc, RZ, 0xc0, !PT ;  /* 0xfffffffc07077812 */ /* 0x000fe200078ec0ff */
[----:B------:R-:W-:Y:S01]  /*0560*/  VOTEU.ALL UP0, P0 ;  /* 0x00000000003f7886 */ /* 0x000fe20000000000 */
[----:B------:R-:W-:Y:S01]  /*0570*/  LOP3.LUT R2, R2, 0x3ffffffc, RZ, 0xc0, !PT ;  /* 0x3ffffffc02027812 */ /* 0x000fe200078ec0ff */
[----:B------:R-:W-:Y:S02]  /*0580*/  FMUL R9, R9, UR4 ;  /* 0x0000000409097c20 */ /* 0x000fe40008400000 */
[----:B------:R-:W-:Y:S01]  /*0590*/  IMAD.IADD R7, R8, 0x1, -R7 ;  /* 0x0000000108077824 */ /* 0x000fe200078e0a07 */
[----:B------:R-:W1:Y:S01]  /*05a0*/  @!UP0 S2UR UR11, SR_CgaCtaId ;  /* 0x00000000000b89c3 */ /* 0x000e620000008800 */
[----:B------:R-:W-:Y:S01]  /*05b0*/  IMAD.IADD R2, R5, 0x1, -R2 ;  /* 0x0000000105027824 */ /* 0x000fe200078e0a02 */
[----:B------:R-:W-:Y:S01]  /*05c0*/  VOTEU.ALL UP1, P1 ;  /* 0x00000000003f7886 */ /* 0x000fe20000820000 */
[----:B------:R-:W2:Y:S01]  /*05d0*/  F2I.U32.TRUNC.NTZ R9, R9 ;  /* 0x0000000900097305 */ /* 0x000ea2000020f000 */
[----:B0-----:R-:W-:Y:S01]  /*05e0*/  R2UR UR4, R10 ;  /* 0x000000000a0472ca */ /* 0x001fe200000e0000 */
[----:B------:R-:W-:Y:S01]  /*05f0*/  IMAD R2, R2, 0x4, R7 ;  /* 0x0000000402027824 */ /* 0x000fe200078e0207 */
[----:B------:R-:W-:Y:S01]  /*0600*/  @!UP0 UMOV UR10, 0x400 ;  /* 0x00000400000a8882 */ /* 0x000fe20000000000 */
[----:B------:R-:W-:Y:S01]  /*0610*/  @!UP1 UMOV UR13, 0x400 ;  /* 0x00000400000d9882 */ /* 0x000fe20000000000 */
[----:B------:R-:W0:Y:S01]  /*0620*/  @!UP1 S2UR UR16, SR_CgaCtaId ;  /* 0x00000000001099c3 */ /* 0x000e220000008800 */
[C---:B------:R-:W-:Y:S01]  /*0630*/  IMAD.SHL.U32 R153, R2.reuse, 0x4, RZ ;  /* 0x0000000402997824 */ /* 0x040fe200078e00ff */
[C---:B------:R-:W-:Y:S01]  /*0640*/  LEA.HI R5, R2.reuse, R2, RZ, 0x1 ;  /* 0x0000000202057211 */ /* 0x040fe200078f08ff */
[----:B------:R-:W-:Y:S01]  /*0650*/  VOTEU.ALL UP2, P1 ;  /* 0x00000000003f7886 */ /* 0x000fe20000840000 */
[----:B------:R-:W-:Y:S01]  /*0660*/  VOTEU.ALL UP3, P1 ;  /* 0x00000000003f7886 */ /* 0x000fe20000860000 */
[----:B------:R-:W-:Y:S01]  /*0670*/  VOTEU.ALL UP4, P1 ;  /* 0x00000000003f7886 */ /* 0x000fe20000880000 */
[----:B------:R-:W-:Y:S01]  /*0680*/  LOP3.LUT R5, R5, 0xfffffffe, RZ, 0xc0, !PT ;  /* 0xfffffffe05057812 */ /* 0x000fe200078ec0ff */
[----:B------:R-:W-:Y:S01]  /*0690*/  VOTEU.ALL UP5, P1 ;  /* 0x00000000003f7886 */ /* 0x000fe200008a0000 */
[C---:B------:R-:W-:Y:S01]  /*06a0*/  LOP3.LUT R153, R2.reuse, 0xc, R153, 0x78, !PT ;  /* 0x0000000c02997812 */ /* 0x040fe200078e7899 */
[----:B------:R-:W-:Y:S01]  /*06b0*/  UIADD3 UR4, -UR4, URZ, URZ ;  /* 0x0000003f04047290 */ /* 0x000fe2000fffe13f */
[----:B--2---:R-:W-:Y:S01]  /*06c0*/  R2UR UR9, R9 ;  /* 0x00000000090972ca */ /* 0x004fe200000e0000 */
[----:B------:R-:W-:Y:S01]  /*06d0*/  IMAD.IADD R5, R2, 0x1, -R5 ;  /* 0x0000000102057824 */ /* 0x000fe200078e0a05 */
[----:B------:R2:W3:Y:S01]  /*06e0*/  SHFL.IDX PT, R7, R4, RZ, 0x1f ;  /* 0x00001fff04077589 */ /* 0x0004e200000e0000 */
[----:B------:R-:W-:-:S03]  /*06f0*/  UIMAD UR7, UR7, UR4, UR15 ;  /* 0x00000004070772a4 */ /* 0x000fc6000f8e020f */
[----:B------:R-:W-:Y:S01]  /*0700*/  UMOV UR4, 0x20 ;  /* 0x0000002000047882 */ /* 0x000fe20000000000 */
[----:B-1----:R-:W-:Y:S02]  /*0710*/  @!UP0 ULEA UR12, UR11, UR10, 0x18 ;  /* 0x0000000a0b0c8291 */ /* 0x002fe4000f8ec03f */
[----:B------:R-:W-:Y:S01]  /*0720*/  ISETP.NE.AND P3, PT, R5, UR7, PT ;  /* 0x0000000705007c0c */ /* 0x000fe2000bf65270 */
[----:B------:R-:W-:-:S04]  /*0730*/  @!UP0 UIADD3 UR4, -UR4, 0x100000, URZ ;  /* 0x0010000004048890 */ /* 0x000fc8000fffe13f */
[----:B------:R-:W-:Y:S02]  /*0740*/  @!UP0 USHF.L.U32 UR5, UR4, 0xb, URZ ;  /* 0x0000000b04058899 */ /* 0x000fe4000800063f */
[----:B------:R-:W-:Y:S01]  /*0750*/  @!UP0 USHF.L.U32 UR4, UR4, 0x1, URZ ;  /* 0x0000000104048899 */ /* 0x000fe2000800063f */
[----:B------:R-:W1:Y:S01]  /*0760*/  LDC R5, c[0x0][0x140] ;  /* 0x00005000ff057b82 */ /* 0x000e620000000800 */
[----:B------:R-:W-:-:S04]  /*0770*/  @!UP1 UIADD3 UR10, -UR18, 0x100000, URZ ;  /* 0x00100000120a9890 */ /* 0x000fc8000fffe13f */
[----:B------:R-:W-:Y:S02]  /*0780*/  @!UP1 USHF.L.U32 UR11, UR10, 0xb, URZ ;  /* 0x0000000b0a0b9899 */ /* 0x000fe4000800063f */
[----:B------:R-:W-:Y:S02]  /*0790*/  @!UP1 USHF.L.U32 UR10, UR10, 0x1, URZ ;  /* 0x000000010a0a9899 */ /* 0x000fe4000800063f */
[----:B0-----:R-:W-:Y:S01]  /*07a0*/  @!UP1 ULEA UR13, UR16, UR13, 0x18 ;  /* 0x0000000d100d9291 */ /* 0x001fe2000f8ec03f */
[----:B------:R-:W-:Y:S01]  /*07b0*/  VOTEU.ALL UP0, P0 ;  /* 0x00000000003f7886 */ /* 0x000fe20000000000 */
[----:B------:R-:W-:Y:S01]  /*07c0*/  VOTEU.ALL UP1, P0 ;  /* 0x00000000003f7886 */ /* 0x000fe20000020000 */
[----:B------:R-:W-:Y:S01]  /*07d0*/  UIADD3 UR9, -UR9, URZ, URZ ;  /* 0x0000003f09097290 */ /* 0x000fe2000fffe13f */
[----:B------:R-:W-:Y:S01]  /*07e0*/  LOP3.LUT P0, RZ, R3, 0x7, RZ, 0xc0, !PT ;  /* 0x0000000703ff7812 */ /* 0x000fe2000780c0ff */
[----:B------:R-:W0:Y:S02]  /*07f0*/  FENCE.VIEW.ASYNC.S ;  /* 0x00000000000073c6 */ /* 0x000e240000000000 */
[----:B0-----:R-:W0:Y:S01]  /*0800*/  @!UP0 SYNCS.EXCH.64 URZ, [UR12+0x50], UR4 ;  /* 0x000050040c3f85b2 */ /* 0x001e220008000100 */
[----:B------:R-:W-:-:S02]  /*0810*/  @P3 LEA.HI R2, R153, R153, RZ, 0x1 ;  /* 0x0000009999023211 */ /* 0x000fc400078f08ff */
[----:B------:R-:W-:Y:S02]  /*0820*/  ISETP.LT.U32.AND P0, PT, R153, 0x4, !P0 ;  /* 0x000000049900780c */ /* 0x000fe40004701070 */
[----:B------:R-:W-:Y:S02]  /*0830*/  @P3 SHF.R.S32.HI R2, RZ, 0x1, R2 ;  /* 0x00000001ff023819 */ /* 0x000fe40000011402 */
[----:B-1----:R-:W-:Y:S02]  /*0840*/  ISETP.EQ.U32.AND P1, PT, R5, 0x1, PT ;  /* 0x000000010500780c */ /* 0x002fe40003f22070 */
[----:B------:R-:W-:Y:S01]  /*0850*/  SEL R5, RZ, 0x1, !P0 ;  /* 0x00000001ff057807 */ /* 0x000fe20004000000 */
[----:B------:R1:W0:Y:S01]  /*0860*/  @!UP1 SYNCS.EXCH.64 URZ, [UR12+0x58], UR4 ;  /* 0x000058040c3f95b2 */ /* 0x0002220008000100 */
[----:B------:R-:W-:Y:S01]  /*0870*/  NOP ;  /* 0x0000000000007918 */ /* 0x000fe20000000000 */
[----:B-1----:R-:W-:Y:S01]  /*0880*/  UIMAD UR4, UR17, UR9, UR8 ;  /* 0x00000009110472a4 */ /* 0x002fe2000f8e0208 */
[----:B------:R2:W1:Y:S05]  /*0890*/  @!UP2 SYNCS.EXCH.64 URZ, [UR13+0x30], UR10 ;  /* 0x0000300a0d3fa5b2 */ /* 0x00046a0008000100 */
[----:B------:R-:W-:-:S04]  /*08a0*/  @P3 ISETP.NE.AND P4, PT, R2, UR4, PT ;  /* 0x0000000402003c0c */ /* 0x000fc8000bf85270 */
[----:B------:R-:W-:-:S04]  /*08b0*/  @P3 SEL R152, RZ, 0x1, P4 ;  /* 0x00000001ff983807 */ /* 0x000fc80002000000 */
[----:B------:R-:W-:Y:S01]  /*08c0*/  LOP3.LUT R152, R152, R5, RZ, 0xc0, !PT ;  /* 0x0000000598987212 */ /* 0x000fe200078ec0ff */
[----:B------:R2:W0:Y:S01]  /*08d0*/  @!UP3 SYNCS.EXCH.64 URZ, [UR13+0x38], UR10 ;  /* 0x0000380a0d3fb5b2 */ /* 0x0004220008000100 */
[----:B------:R2:W0:Y:S01]  /*08e0*/  @!UP4 SYNCS.EXCH.64 URZ, [UR13+0x40], UR10 ;  /* 0x0000400a0d3fc5b2 */ /* 0x0004220008000100 */
[----:B------:R2:W0:Y:S01]  /*08f0*/  @!UP5 SYNCS.EXCH.64 URZ, [UR13+0x48], UR10 ;  /* 0x0000480a0d3fd5b2 */ /* 0x0004220008000100 */
[----:B------:R-:W-:Y:S01]  /*0900*/  NOP ;  /* 0x0000000000007918 */ /* 0x000fe20000000000 */
[----:B--23--:R-:W-:Y:S05]  /*0910*/  @!P1 BRA `(.L_x_3) ;  /* 0x0000000000089947 */ /* 0x00cfea0003800000 */
[----:B01--4-:R-:W-:Y:S01]  /*0920*/  UCGABAR_ARV ;  /* 0x00000000000079c7 */ /* 0x013fe20008000000 */
[----:B------:R-:W-:Y:S05]  /*0930*/  BRA `(.L_x_4) ;  /* 0x0000000000047947 */ /* 0x000fea0003800000 */
.L_x_3:
[----:B01--4-:R-:W-:Y:S01]  /*0940*/  NOP ;  /* 0x0000000000007918 */ /* 0x013fe20000000000 */
.L_x_4:
[----:B------:R-:W-:Y:S01]  /*0950*/  ULDC.64 UR4, c[0x0][0x598] ;  /* 0x0001660000047ab9 */ /* 0x000fe20000000a00 */
[----:B------:R-:W-:Y:S01]  /*0960*/  ULDC.64 UR50, c[0x0][0x208] ;  /* 0x0000820000327ab9 */ /* 0x000fe20000000a00 */
[----:B------:R-:W-:-:S04]  /*0970*/  ISETP.NE.U32.AND P0, PT, RZ, UR4, PT ;  /* 0x00000004ff007c0c */ /* 0x000fc8000bf05070 */
[----:B------:R-:W-:-:S13]  /*0980*/  ISETP.NE.AND.EX P0, PT, RZ, UR5, PT, P0 ;  /* 0x00000005ff007c0c */ /* 0x000fda000bf05300 */
[----:B------:R-:W-:Y:S05]  /*0990*/  @!P0 BRA `(.L_x_5) ;  /* 0x00000000001c8947 */ /* 0x000fea0003800000 */
[----:B------:R-:W0:Y:S02]  /*09a0*/  LDC.64 R4, c[0x0][0x598] ;  /* 0x00016600ff047b82 */ /* 0x000e240000000a00 */
[----:B0-----:R-:W2:Y:S02]  /*09b0*/  LDG.E.64 R4, desc[UR50][R4.64] ;  /* 0x0000003204047981 */ /* 0x001ea4000c1e1b00 */
[----:B--2---:R-:W-:-:S04]  /*09c0*/  ISETP.NE.U32.AND P0, PT, R4, RZ, PT ;  /* 0x000000ff0400720c */ /* 0x004fc80003f05070 */
[----:B------:R-:W-:-:S13]  /*09d0*/  ISETP.NE.AND.EX P0, PT, R5, RZ, PT, P0 ;  /* 0x000000ff0500720c */ /* 0x000fda0003f05300 */
[----:B------:R-:W-:Y:S05]  /*09e0*/  @!P0 BRA `(.L_x_5) ;  /* 0x0000000000088947 */ /* 0x000fea0003800000 */
[----:B------:R0:W5:Y:S01]  /*09f0*/  LD.E R23, desc[UR50][R4.64] ;  /* 0x0000003204177980 */ /* 0x000162000c101900 */
[----:B------:R-:W-:Y:S05]  /*0a00*/  BRA `(.L_x_6) ;  /* 0x0000000000247947 */ /* 0x000fea0003800000 */
.L_x_5:
[----:B------:R-:W-:Y:S02]  /*0a10*/  ULDC.64 UR4, c[0x0][0x588] ;  /* 0x0001620000047ab9 */ /* 0x000fe40000000a00 */
[----:B------:R-:W-:-:S04]  /*0a20*/  ISETP.NE.U32.AND P0, PT, RZ, UR4, PT ;  /* 0x00000004ff007c0c */ /* 0x000fc8000bf05070 */
[----:B------:R-:W-:-:S13]  /*0a30*/  ISETP.NE.AND.EX P0, PT, RZ, UR5, PT, P0 ;  /* 0x00000005ff007c0c */ /* 0x000fda000bf05300 */
[----:B------:R-:W-:Y:S05]  /*0a40*/  @!P0 BRA `(.L_x_7) ;  /* 0x00000000000c8947 */ /* 0x000fea0003800000 */
[----:B------:R-:W0:Y:S02]  /*0a50*/  LDC.64 R4, c[0x0][0x588] ;  /* 0x00016200ff047b82 */ /* 0x000e240000000a00 */
[----:B0-----:R1:W5:Y:S01]  /*0a60*/  LDG.E R23, desc[UR50][R4.64] ;  /* 0x0000003204177981 */ /* 0x001362000c1e1900 */
[----:B------:R-:W-:Y:S05]  /*0a70*/  BRA `(.L_x_6) ;  /* 0x0000000000087947 */ /* 0x000fea0003800000 */
.L_x_7:
[----:B------:R-:W-:Y:S02]  /*0a80*/  ULDC UR4, c[0x0][0x580] ;  /* 0x0001600000047ab9 */ /* 0x000fe40000000800 */
[----:B------:R-:W-:-:S07]  /*0a90*/  IMAD.U32 R23, RZ, RZ, UR4 ;  /* 0x00000004ff177e24 */ /* 0x000fce000f8e00ff */
.L_x_6:
[----:B------:R-:W-:Y:S02]  /*0aa0*/  ULDC.64 UR4, c[0x0][0x5a0] ;  /* 0x0001680000047ab9 */ /* 0x000fe40000000a00 */
[----:B------:R-:W-:-:S04]  /*0ab0*/  ISETP.NE.U32.AND P0, PT, RZ, UR4, PT ;  /* 0x00000004ff007c0c */ /* 0x000fc8000bf05070 */
[----:B------:R-:W-:-:S13]  /*0ac0*/  ISETP.NE.AND.EX P0, PT, RZ, UR5, PT, P0 ;  /* 0x00000005ff007c0c */ /* 0x000fda000bf05300 */
[----:B------:R-:W-:Y:S05]  /*0ad0*/  @!P0 BRA `(.L_x_8) ;  /* 0x00000000001c8947 */ /* 0x000fea0003800000 */
[----:B01----:R-:W0:Y:S02]  /*0ae0*/  LDC.64 R4, c[0x0][0x5a0] ;  /* 0x00016800ff047b82 */ /* 0x003e240000000a00 */
[----:B0-----:R-:W2:Y:S02]  /*0af0*/  LDG.E.64 R4, desc[UR50][R4.64] ;  /* 0x0000003204047981 */ /* 0x001ea4000c1e1b00 */
[----:B--2---:R-:W-:-:S04]  /*0b00*/  ISETP.NE.U32.AND P0, PT, R4, RZ, PT ;  /* 0x000000ff0400720c */ /* 0x004fc80003f05070 */
[----:B------:R-:W-:-:S13]  /*0b10*/  ISETP.NE.AND.EX P0, PT, R5, RZ, PT, P0 ;  /* 0x000000ff0500720c */ /* 0x000fda0003f05300 */
[----:B------:R-:W-:Y:S05]  /*0b20*/  @!P0 BRA `(.L_x_8) ;  /* 0x0000000000088947 */ /* 0x000fea0003800000 */
[----:B------:R0:W5:Y:S01]  /*0b30*/  LD.E R22, desc[UR50][R4.64] ;  /* 0x0000003204167980 */ /* 0x000162000c101900 */
[----:B------:R-:W-:Y:S05]  /*0b40*/  BRA `(.L_x_9) ;  /* 0x0000000000247947 */ /* 0x000fea0003800000 */
.L_x_8:
[----:B------:R-:W-:Y:S02]  /*0b50*/  ULDC.64 UR4, c[0x0][0x590] ;  /* 0x0001640000047ab9 */ /* 0x000fe40000000a00 */
[----:B------:R-:W-:-:S04]  /*0b60*/  ISETP.NE.U32.AND P0, PT, RZ, UR4, PT ;  /* 0x00000004ff007c0c */ /* 0x000fc8000bf05070 */
[----:B------:R-:W-:-:S13]  /*0b70*/  ISETP.NE.AND.EX P0, PT, RZ, UR5, PT, P0 ;  /* 0x00000005ff007c0c */ /* 0x000fda000bf05300 */
[----:B------:R-:W-:Y:S05]  /*0b80*/  @!P0 BRA `(.L_x_10) ;  /* 0x00000000000c8947 */ /* 0x000fea0003800000 */
[----:B01----:R-:W0:Y:S02]  /*0b90*/  LDC.64 R4, c[0x0][0x590] ;  /* 0x00016400ff047b82 */ /* 0x003e240000000a00 */
[----:B0-----:R1:W5:Y:S01]  /*0ba0*/  LDG.E R22, desc[UR50][R4.64] ;  /* 0x0000003204167981 */ /* 0x001362000c1e1900 */
[----:B------:R-:W-:Y:S05]  /*0bb0*/  BRA `(.L_x_9) ;  /* 0x0000000000087947 */ /* 0x000fea0003800000 */
.L_x_10:
[----:B------:R-:W-:Y:S02]  /*0bc0*/  ULDC UR4, c[0x0][0x584] ;  /* 0x0001610000047ab9 */ /* 0x000fe40000000800 */
[----:B------:R-:W-:-:S07]  /*0bd0*/  IMAD.U32 R22, RZ, RZ, UR4 ;  /* 0x00000004ff167e24 */ /* 0x000fce000f8e00ff */
.L_x_9:
[----:B------:R-:W-:Y:S01]  /*0be0*/  ULDC UR4, c[0x0][0x65c] ;  /* 0x0001970000047ab9 */ /* 0x000fe20000000800 */
[----:B01----:R-:W0:Y:S01]  /*0bf0*/  LDC.64 R4, c[0x0][0x650] ;  /* 0x00019400ff047b82 */ /* 0x003e220000000a00 */
[----:B------:R-:W-:Y:S01]  /*0c00*/  UISETP.NE.AND UP2, UPT, UR4, 0x1, UPT ;  /* 0x000000010400788c */ /* 0x000fe2000bf45270 */
[----:B------:R-:W-:Y:S01]  /*0c10*/  IMAD.MOV.U32 R18, RZ, RZ, -0x1 ;  /* 0xffffffffff127424 */ /* 0x000fe200078e00ff */
[----:B------:R-:W-:Y:S01]  /*0c20*/  UISETP.NE.AND UP0, UPT, UR19, 0x2, UPT ;  /* 0x000000021300788c */ /* 0x000fe2000bf05270 */
[----:B------:R-:W-:Y:S01]  /*0c30*/  IMAD.MOV.U32 R19, RZ, RZ, -0x1 ;  /* 0xffffffffff137424 */ /* 0x000fe200078e00ff */
[----:B------:R-:W-:-:S07]  /*0c40*/  UP2UR UR40, UPR, URZ, 0x4 ;  /* 0x000000043f287883 */ /* 0x000fce0008000000 */
[----:B------:R-:W-:Y:S01]  /*0c50*/  @UP2 ULDC UR12, c[0x0][0x10] ;  /* 0x00000400000c2ab9 */ /* 0x000fe20000000800 */
[----:B------:R-:W-:Y:S01]  /*0c60*/  @UP2 UMOV UR4, UR8 ;  /* 0x0000000800042c82 */ /* 0x000fe20008000000 */
[----:B------:R-:W-:Y:S01]  /*0c70*/  @UP2 UMOV UR5, URZ ;  /* 0x0000003f00052c82 */ /* 0x000fe20008000000 */
[----:B------:R-:W-:Y:S01]  /*0c80*/  @!UP2 ULDC UR16, c[0x0][0xc] ;  /* 0x000003000010aab9 */ /* 0x000fe20000000800 */
[----:B------:R-:W-:Y:S01]  /*0c90*/  @UP2 UIMAD.WIDE.U32 UR12, UR15, UR12, UR4 ;  /* 0x0000000c0f0c22a5 */ /* 0x000fe2000f8e0004 */
[----:B------:R-:W-:Y:S02]  /*0ca0*/  ULDC UR10, c[0x0][0xc] ;  /* 0x00000300000a7ab9 */ /* 0x000fe40000000800 */
[----:B------:R-:W-:Y:S01]  /*0cb0*/  @UP2 UMOV UR4, URZ ;  /* 0x0000003f00042c82 */ /* 0x000fe20008000000 */
[----:B------:R-:W-:Y:S01]  /*0cc0*/  UMOV UR5, URZ ;  /* 0x0000003f00057c82 */ /* 0x000fe20008000000 */
[----:B------:R-:W-:Y:S01]  /*0cd0*/  @UP2 UIADD3 UR18, UR13, UR4, URZ ;  /* 0x000000040d122290 */ /* 0x000fe2000fffe03f */
[----:B------:R-:W-:-:S02]  /*0ce0*/  ULDC UR11, c[0x0][0x10] ;  /* 0x00000400000b7ab9 */ /* 0x000fc40000000800 */
[----:B------:R-:W-:Y:S01]  /*0cf0*/  UMOV UR4, UR15 ;  /* 0x0000000f00047c82 */ /* 0x000fe20008000000 */
[----:B------:R-:W-:Y:S02]  /*0d00*/  UIMAD.WIDE.U32 UR10, UR10, UR11, URZ ;  /* 0x0000000b0a0a72a5 */ /* 0x000fe4000f8e003f */
[----:B------:R-:W-:Y:S01]  /*0d10*/  @!UP2 UIMAD.WIDE.U32 UR4, UR8, UR16, UR4 ;  /* 0x000000100804a2a5 */ /* 0x000fe2000f8e0004 */
[----:B------:R-:W-:Y:S02]  /*0d20*/  ULDC UR13, c[0x0][0x14] ;  /* 0x00000500000d7ab9 */ /* 0x000fe40000000800 */
[----:B------:R-:W-:Y:S02]  /*0d30*/  UIMAD.WIDE.U32 UR38, UR10, UR13, URZ ;  /* 0x0000000d0a2672a5 */ /* 0x000fe4000f8e003f */
[----:B------:R-:W-:Y:S02]  /*0d40*/  UIMAD UR41, UR11, UR13, URZ ;  /* 0x0000000d0b2972a4 */ /* 0x000fe4000f8e023f */
[----:B------:R-:W-:Y:S01]  /*0d50*/  @!UP2 UMOV UR12, UR4 ;  /* 0x00000004000cac82 */ /* 0x000fe20008000000 */
[----:B------:R-:W-:Y:S01]  /*0d60*/  @!UP2 UMOV UR18, UR5 ;  /* 0x000000050012ac82 */ /* 0x000fe20008000000 */
[----:B------:R-:W-:-:S02]  /*0d70*/  UIADD3 UR41, UR39, UR41, URZ ;  /* 0x0000002927297290 */ /* 0x000fc4000fffe03f */
[----:B------:R-:W-:-:S04]  /*0d80*/  UIADD3 UR4, UP1, UR12, UR38, URZ ;  /* 0x000000260c047290 */ /* 0x000fc8000ff3e03f */
[----:B------:R-:W-:Y:S02]  /*0d90*/  UIADD3.X UR5, UR18, UR41, URZ, UP1, !UPT ;  /* 0x0000002912057290 */ /* 0x000fe40008ffe43f */
[----:B------:R-:W-:Y:S02]  /*0da0*/  USEL UR4, UR4, UR12, !UP0 ;  /* 0x0000000c04047287 */ /* 0x000fe4000c000000 */
[----:B------:R-:W-:-:S04]  /*0db0*/  USEL UR5, UR5, UR18, !UP0 ;  /* 0x0000001205057287 */ /* 0x000fc8000c000000 */
[----:B0-----:R-:W-:Y:S01]  /*0dc0*/  ISETP.LE.U32.AND P0, PT, R4, UR4, PT ;  /* 0x0000000404007c0c */ /* 0x001fe2000bf03070 */
[----:B------:R-:W-:Y:S01]  /*0dd0*/  IMAD.U32 R16, RZ, RZ, UR4 ;  /* 0x00000004ff107e24 */ /* 0x000fe2000f8e00ff */
[----:B------:R-:W-:Y:S01]  /*0de0*/  PRMT R4, RZ, 0x7610, R4 ;  /* 0x00007610ff047816 */ /* 0x000fe20000000004 */
[----:B------:R-:W-:Y:S02]  /*0df0*/  IMAD.U32 R2, RZ, RZ, UR5 ;  /* 0x00000005ff027e24 */ /* 0x000fe4000f8e00ff */
[----:B------:R-:W-:-:S03]  /*0e00*/  IMAD.U32 R17, RZ, RZ, UR5 ;  /* 0x00000005ff117e24 */ /* 0x000fc6000f8e00ff */
[----:B------:R-:W-:Y:S01]  /*0e10*/  ISETP.GE.U32.AND.EX P0, PT, R2, R5, PT, P0 ;  /* 0x000000050200720c */ /* 0x000fe20003f06100 */
[----:B------:R-:W-:-:S12]  /*0e20*/  IMAD.MOV.U32 R2, RZ, RZ, -0x1 ;  /* 0xffffffffff027424 */ /* 0x000fd800078e00ff */
[----:B------:R-:W-:Y:S05]  /*0e30*/  @P0 BRA `(.L_x_11) ;  /* 0x0000000400500947 */ /* 0x000fea0003800000 */
[----:B------:R-:W-:Y:S01]  /*0e40*/  ULDC.64 UR18, c[0x0][0x628] ;  /* 0x00018a0000127ab9 */ /* 0x000fe20000000a00 */
[C---:B------:R-:W-:Y:S01]  /*0e50*/  R2UR UR20, R16.reuse ;  /* 0x00000000101472ca */ /* 0x040fe200000e0000 */
[----:B------:R-:W-:Y:S01]  /*0e60*/  ULDC UR16, c[0x0][0x630] ;  /* 0x00018c0000107ab9 */ /* 0x000fe20000000800 */
[----:B------:R-:W-:Y:S02]  /*0e70*/  ISETP.NE.U32.AND P0, PT, RZ, UR18, PT ;  /* 0x00000012ff007c0c */ /* 0x000fe4000bf05070 */
[----:B------:R-:W-:Y:S02]  /*0e80*/  R2UR UR4, R16 ;  /* 0x00000000100472ca */ /* 0x000fe400000e0000 */
[----:B------:R-:W-:Y:S02]  /*0e90*/  ISETP.NE.AND.EX P0, PT, RZ, UR19, PT, P0 ;  /* 0x00000013ff007c0c */ /* 0x000fe4000bf05300 */
[----:B------:R-:W-:-:S11]  /*0ea0*/  R2UR UR5, R17 ;  /* 0x00000000110572ca */ /* 0x000fd600000e0000 */
[----:B------:R-:W-:Y:S05]  /*0eb0*/  @!P0 BRA `(.L_x_12) ;  /* 0x0000000000308947 */ /* 0x000fea0003800000 */
[----:B------:R-:W-:Y:S01]  /*0ec0*/  R2UR UR4, R16 ;  /* 0x00000000100472ca */ /* 0x000fe200000e0000 */
[----:B------:R-:W-:Y:S01]  /*0ed0*/  ULDC UR12, c[0x0][0x634] ;  /* 0x00018d00000c7ab9 */ /* 0x000fe20000000800 */
[----:B------:R-:W-:-:S11]  /*0ee0*/  R2UR UR15, R17 ;  /* 0x00000000110f72ca */ /* 0x000fd600000e0000 */
[----:B------:R-:W-:-:S04]  /*0ef0*/  UIADD3 UR12, UP1, UR4, UR12, URZ ;  /* 0x0000000c040c7290 */ /* 0x000fc8000ff3e03f */
[----:B------:R-:W-:-:S04]  /*0f00*/  UIADD3.X UR15, URZ, UR15, URZ, UP1, !UPT ;  /* 0x0000000f3f0f7290 */ /* 0x000fc80008ffe43f */
[----:B------:R-:W-:-:S04]  /*0f10*/  UIMAD.WIDE.U32 UR4, UR15, UR18, URZ ;  /* 0x000000120f0472a5 */ /* 0x000fc8000f8e003f */
[----:B------:R-:W-:Y:S02]  /*0f20*/  UIMAD.WIDE.U32 UR10, UP1, UR12, UR19, UR4 ;  /* 0x000000130c0a72a5 */ /* 0x000fe4000f820004 */
[----:B------:R-:W-:Y:S02]  /*0f30*/  UIMAD.WIDE.U32 UR4, UR12, UR18, URZ ;  /* 0x000000120c0472a5 */ /* 0x000fe4000f8e003f */
[----:B------:R-:W-:Y:S02]  /*0f40*/  UIADD3.X UR13, URZ, URZ, URZ, UP1, !UPT ;  /* 0x0000003f3f0d7290 */ /* 0x000fe40008ffe43f */
[----:B------:R-:W-:Y:S01]  /*0f50*/  UIADD3 URZ, UP1, UR5, UR10, URZ ;  /* 0x0000000a053f7290 */ /* 0x000fe2000ff3e03f */
[----:B------:R-:W-:-:S03]  /*0f60*/  UMOV UR12, UR11 ;  /* 0x0000000b000c7c82 */ /* 0x000fc60008000000 */
[----:B------:R-:W-:-:S12]  /*0f70*/  UIMAD.WIDE.U32.X UR4, UR15, UR19, UR12, UP1 ;  /* 0x000000130f0472a5 */ /* 0x000fd800088e040c */
.L_x_12:
[----:B------:R-:W-:Y:S01]  /*0f80*/  USHF.R.U64 UR4, UR4, UR16, UR5 ;  /* 0x0000001004047299 */ /* 0x000fe20008001205 */
[----:B------:R-:W-:Y:S01]  /*0f90*/  R2UR UR11, R17 ;  /* 0x00000000110b72ca */ /* 0x000fe200000e0000 */
[----:B------:R-:W-:Y:S02]  /*0fa0*/  USHF.R.U32.HI UR5, URZ, UR16, UR5 ;  /* 0x000000103f057299 */ /* 0x000fe40008011605 */
[----:B------:R-:W-:Y:S01]  /*0fb0*/  UIADD3 UR12, UP1, URZ, -UR4, URZ ;  /* 0x800000043f0c7290 */ /* 0x000fe2000ff3e03f */
[----:B------:R-:W-:Y:S01]  /*0fc0*/  ULDC.64 UR18, c[0x0][0x620] ;  /* 0x0001880000127ab9 */ /* 0x000fe20000000a00 */
[----:B------:R-:W-:Y:S02]  /*0fd0*/  UISETP.NE.AND UP2, UPT, UR40, URZ, UPT ;  /* 0x0000003f2800728c */ /* 0x000fe4000bf45270 */
[----:B------:R-:W-:Y:S01]  /*0fe0*/  UIADD3.X UR5, URZ, ~UR5, URZ, UP1, !UPT ;  /* 0x800000053f057290 */ /* 0x000fe20008ffe43f */
[----:B------:R-:W-:Y:S01]  /*0ff0*/  UMOV UR10, UR20 ;  /* 0x00000014000a7c82 */ /* 0x000fe20008000000 */
[----:B------:R-:W-:-:S02]  /*1000*/  ULDC UR13, c[0x0][0x618] ;  /* 0x00018600000d7ab9 */ /* 0x000fc40000000800 */
[----:B------:R-:W-:Y:S02]  /*1010*/  UIMAD UR5, UR5, UR18, URZ ;  /* 0x00000012050572a4 */ /* 0x000fe4000f8e023f */
[----:B------:R-:W-:Y:S02]  /*1020*/  UIMAD.WIDE.U32 UR10, UR12, UR18, UR10 ;  /* 0x000000120c0a72a5 */ /* 0x000fe4000f8e000a */
[----:B------:R-:W-:Y:S02]  /*1030*/  UIMAD UR12, UR12, UR19, UR5 ;  /* 0x000000130c0c72a4 */ /* 0x000fe4000f8e0205 */
[----:B------:R-:W-:Y:S02]  /*1040*/  @UP2 UIMAD UR7, UR17, UR9, UR8 ;  /* 0x00000009110722a4 */ /* 0x000fe4000f8e0208 */
[----:B------:R-:W-:Y:S01]  /*1050*/  UIADD3 UR11, UR11, UR12, URZ ;  /* 0x0000000c0b0b7290 */ /* 0x000fe2000fffe03f */
[----:B------:R-:W-:Y:S01]  /*1060*/  ULDC.64 UR8, c[0x0][0x640] ;  /* 0x0001900000087ab9 */ /* 0x000fe20000000a00 */
[----:B------:R-:W-:-:S02]  /*1070*/  ULDC UR15, c[0x0][0x608] ;  /* 0x00018200000f7ab9 */ /* 0x000fc40000000800 */
[----:B------:R-:W-:Y:S01]  /*1080*/  USHF.R.U64 UR20, UR10, UR13, UR11 ;  /* 0x0000000d0a147299 */ /* 0x000fe2000800120b */
[----:B------:R-:W-:Y:S01]  /*1090*/  ISETP.NE.U32.AND P0, PT, RZ, UR8, PT ;  /* 0x00000008ff007c0c */ /* 0x000fe2000bf05070 */
[----:B------:R-:W-:Y:S01]  /*10a0*/  USHF.R.U32.HI UR11, URZ, UR13, UR11 ;  /* 0x0000000d3f0b7299 */ /* 0x000fe2000801160b */
[----:B------:R-:W-:Y:S02]  /*10b0*/  ULDC UR21, c[0x0][0x658] ;  /* 0x0001960000157ab9 */ /* 0x000fe40000000800 */
[----:B------:R-:W-:Y:S01]  /*10c0*/  ISETP.NE.AND.EX P0, PT, RZ, UR9, PT, P0 ;  /* 0x00000009ff007c0c */ /* 0x000fe2000bf05300 */
[----:B------:R-:W-:Y:S02]  /*10d0*/  USHF.R.U64 UR25, UR20, UR15, UR11 ;  /* 0x0000000f14197299 */ /* 0x000fe4000800120b */
[----:B------:R-:W-:Y:S01]  /*10e0*/  USHF.R.U32.HI UR11, URZ, UR15, UR11 ;  /* 0x0000000f3f0b7299 */ /* 0x000fe2000801160b */
[----:B------:R-:W-:Y:S01]  /*10f0*/  UMOV UR10, 0xffffffff ;  /* 0xffffffff000a7882 */ /* 0x000fe20000000000 */
[----:B------:R-:W-:Y:S01]  /*1100*/  ULDC UR5, c[0x0][0x600] ;  /* 0x0001800000057ab9 */ /* 0x000fe20000000800 */
[----:B------:R-:W-:-:S02]  /*1110*/  USHF.L.U32 UR10, UR10, UR21, URZ ;  /* 0x000000150a0a7299 */ /* 0x000fc4000800063f */
[----:B------:R-:W-:Y:S02]  /*1120*/  USHF.R.U64 UR26, UR25, UR21, UR11 ;  /* 0x00000015191a7299 */ /* 0x000fe4000800120b */
[----:B------:R-:W-:Y:S02]  /*1130*/  ULOP3.LUT UR15, URZ, UR10, URZ, 0x33, !UPT ;  /* 0x0000000a3f0f7292 */ /* 0x000fe4000f8e333f */
[----:B------:R-:W-:Y:S02]  /*1140*/  UIADD3 UR19, UR5, -0x1, URZ ;  /* 0xffffffff05137890 */ /* 0x000fe4000fffe03f */
[----:B------:R-:W-:Y:S01]  /*1150*/  USHF.R.U32.HI UR11, URZ, UR21, UR11 ;  /* 0x000000153f0b7299 */ /* 0x000fe2000801160b */
[----:B------:R-:W-:Y:S01]  /*1160*/  ULDC UR22, c[0x0][0x648] ;  /* 0x0001920000167ab9 */ /* 0x000fe20000000800 */
[----:B------:R-:W-:Y:S01]  /*1170*/  ULDC UR23, c[0x0][0x638] ;  /* 0x00018e0000177ab9 */ /* 0x000fe20000000800 */
[----:B------:R-:W-:Y:S01]  /*1180*/  UMOV UR24, 0x1 ;  /* 0x0000000100187882 */ /* 0x000fe20000000000 */
[----:B------:R-:W-:Y:S01]  /*1190*/  UMOV UR10, UR26 ;  /* 0x0000001a000a7c82 */ /* 0x000fe20008000000 */
[----:B------:R-:W-:Y:S07]  /*11a0*/  @!P0 BRA `(.L_x_13) ;  /* 0x0000000000308947 */ /* 0x000fee0003800000 */
[----:B------:R-:W-:Y:S02]  /*11b0*/  ULDC UR16, c[0x0][0x64c] ;  /* 0x0001930000107ab9 */ /* 0x000fe40000000800 */
        /* <DEDUP_REMOVED lines=8> */
[----:B------:R-:W-:-:S07]  /*1240*/  UIMAD.WIDE.U32.X UR8, UR18, UR9, UR16, UP1 ;  /* 0x00000009120872a5 */ /* 0x000fce00088e0410 */
[----:B------:R-:W-:Y:S01]  /*1250*/  UMOV UR10, UR8 ;  /* 0x00000008000a7c82 */ /* 0x000fe20008000000 */
[----:B------:R-:W-:-:S05]  /*1260*/  UMOV UR11, UR9 ;  /* 0x00000009000b7c82 */ /* 0x000fca0008000000 */
.L_x_13:
[----:B------:R-:W-:Y:S01]  /*1270*/  USHF.R.U64 UR9, UR10, UR22, UR11 ;  /* 0x000000160a097299 */ /* 0x000fe2000800120b */
[----:B------:R-:W-:Y:S01]  /*1280*/  IMAD.MOV.U32 R4, RZ, RZ, 0x1 ;  /* 0x00000001ff047424 */ /* 0x000fe200078e00ff */
[----:B------:R-:W-:Y:S01]  /*1290*/  USHF.L.U32 UR8, UR24, UR21, URZ ;  /* 0x0000001518087299 */ /* 0x000fe2000800063f */
[----:B------:R-:W-:Y:S01]  /*12a0*/  IMAD.U32 R19, RZ, RZ, UR4 ;  /* 0x00000004ff137e24 */ /* 0x000fe2000f8e00ff */
[----:B------:R-:W-:Y:S02]  /*12b0*/  ULOP3.LUT UR15, UR25, UR15, URZ, 0xc0, !UPT ;  /* 0x0000000f190f7292 */ /* 0x000fe4000f8ec03f */
[----:B------:R-:W-:Y:S02]  /*12c0*/  UIADD3 UR10, -UR9, URZ, URZ ;  /* 0x0000003f090a7290 */ /* 0x000fe4000fffe13f */
[----:B------:R-:W-:Y:S02]  /*12d0*/  UIMAD UR15, UR8, UR9, UR15 ;  /* 0x00000009080f72a4 */ /* 0x000fe4000f8e020f */
[----:B------:R-:W-:-:S02]  /*12e0*/  ULOP3.LUT UR19, UR20, UR19, URZ, 0xc0, !UPT ;  /* 0x0000001314137292 */ /* 0x000fc4000f8ec03f */
[----:B------:R-:W-:Y:S01]  /*12f0*/  UIMAD UR8, UR10, UR23, UR26 ;  /* 0x000000170a0872a4 */ /* 0x000fe2000f8e021a */
[----:B------:R-:W-:Y:S01]  /*1300*/  ULDC UR9, c[0x0][0x610] ;  /* 0x0001840000097ab9 */ /* 0x000fe20000000800 */
[----:B------:R-:W-:Y:S02]  /*1310*/  UISETP.NE.AND UP1, UPT, UR40, URZ, UPT ;  /* 0x0000003f2800728c */ /* 0x000fe4000bf25270 */
[----:B------:R-:W-:Y:S02]  /*1320*/  UIMAD UR7, UR15, UR9, UR7 ;  /* 0x000000090f0772a4 */ /* 0x000fe4000f8e0207 */
[----:B------:R-:W-:-:S04]  /*1330*/  UIMAD UR8, UR8, UR5, UR19 ;  /* 0x00000005080872a4 */ /* 0x000fc8000f8e0213 */
[----:B------:R-:W-:Y:S02]  /*1340*/  USEL UR5, UR8, UR7, !UP1 ;  /* 0x0000000708057287 */ /* 0x000fe4000c800000 */
[----:B------:R-:W-:-:S04]  /*1350*/  USEL UR7, UR7, UR8, !UP1 ;  /* 0x0000000807077287 */ /* 0x000fc8000c800000 */
[----:B------:R-:W-:Y:S02]  /*1360*/  IMAD.U32 R2, RZ, RZ, UR5 ;  /* 0x00000005ff027e24 */ /* 0x000fe4000f8e00ff */
[----:B------:R-:W-:-:S07]  /*1370*/  IMAD.U32 R18, RZ, RZ, UR7 ;  /* 0x00000007ff127e24 */ /* 0x000fce000f8e00ff */
.L_x_11:
[----:B------:R-:W-:Y:S05]  /*1380*/  @!P1 BRA `(.L_x_14) ;  /* 0x00000000000c9947 */ /* 0x000fea0003800000 */
[----:B------:R-:W-:Y:S01]  /*1390*/  UCGABAR_WAIT ;  /* 0x0000000000007dc7 */ /* 0x000fe20008000000 */
[----:B------:R-:W-:Y:S01]  /*13a0*/  CCTL.IVALL ;  /* 0x00000000ff00798f */ /* 0x000fe20002000000 */
[----:B------:R-:W-:Y:S05]  /*13b0*/  BRA `(.L_x_15) ;  /* 0x0000000000047947 */ /* 0x000fea0003800000 */
.L_x_14:
[----:B------:R-:W-:Y:S06]  /*13c0*/  BAR.SYNC.DEFER_BLOCKING 0x0 ;  /* 0x0000000000007b1d */ /* 0x000fec0000010000 */
.L_x_15:
[----:B------:R-:W-:Y:S02]  /*13d0*/  ULDC UR4, c[0x0][0x28c] ;  /* 0x0000a30000047ab9 */ /* 0x000fe40000000800 */
[----:B------:R-:W-:-:S04]  /*13e0*/  UIADD3 UR4, UR4, 0x7f, URZ ;  /* 0x0000007f04047890 */ /* 0x000fc8000fffe03f */
[----:B------:R-:W-:-:S04]  /*13f0*/  USHF.R.S32.HI UR5, URZ, 0x1f, UR4 ;  /* 0x0000001f3f057899 */ /* 0x000fc80008011404 */
[----:B------:R-:W-:-:S04]  /*1400*/  ULEA.HI UR5, UR5, UR4, URZ, 0x7 ;  /* 0x0000000405057291 */ /* 0x000fc8000f8f383f */
[----:B------:R-:W-:Y:S01]  /*1410*/  USHF.R.S32.HI UR37, URZ, 0x7, UR5 ;  /* 0x000000073f257899 */ /* 0x000fe20008011405 */
[----:B------:R-:W-:Y:S11]  /*1420*/  @!P2 BRA `(.L_x_16) ;  /* 0x0000009400d8a947 */ /* 0x000ff60003800000 */
[----:B------:R-:W-:-:S06]  /*1430*/  UISETP.GT.U32.AND UP1, UPT, UR14, 0x1, UPT ;  /* 0x000000010e00788c */ /* 0x000fcc000bf24070 */
[----:B------:R-:W-:-:S13]  /*1440*/  PLOP3.LUT P0, PT, PT, PT, UP1, 0x80, 0x0 ;  /* 0x000000000000781c */ /* 0x000fda0003f0f018 */
[----:B------:R-:W-:Y:S05]  /*1450*/  @P0 EXIT ;  /* 0x000000000000094d */ /* 0x000fea0003800000 */
.L_x_17:
[----:B------:R-:W-:-:S08]  /*1460*/  NOP ;  /* 0x0000000000007918 */ /* 0x000fd00000000000 */
[----:B------:R-:W0:Y:S02]  /*1470*/  USETMAXREG.TRY_ALLOC.CTAPOOL UP1, 0xe8 ;  /* 0x000000e8000079c8 */ /* 0x000e240008020600 */
[----:B0-----:R-:W-:-:S13]  /*1480*/  PLOP3.LUT P0, PT, PT, PT, UP1, 0x80, 0x0 ;  /* 0x000000000000781c */ /* 0x001fda0003f0f018 */
[----:B------:R-:W-:Y:S05]  /*1490*/  @!P0 BRA `(.L_x_17) ;  /* 0xfffffffc00f08947 */ /* 0x000fea000383ffff */
[----:B------:R-:W-:-:S13]  /*14a0*/  LOP3.LUT P0, RZ, R4, 0xff, RZ, 0xc0, !PT ;  /* 0x000000ff04ff7812 */ /* 0x000fda000780c0ff */
[----:B------:R-:W-:Y:S05]  /*14b0*/  @!P0 EXIT ;  /* 0x000000000000894d */ /* 0x000fea0003800000 */
[----:B------:R-:W0:Y:S01]  /*14c0*/  S2UR UR5, SR_CgaCtaId ;  /* 0x00000000000579c3 */ /* 0x000e220000008800 */
[----:B------:R-:W-:Y:S01]  /*14d0*/  VIADD R7, R7, 0xffffffff ;  /* 0xffffffff07077836 */ /* 0x000fe20000000000 */
[CC--:B------:R-:W-:Y:S01]  /*14e0*/  LEA.HI R0, R6.reuse, R3.reuse, RZ, 0x2 ;  /* 0x0000000306007211 */ /* 0x0c0fe200078f10ff */
[----:B------:R-:W-:Y:S01]  /*14f0*/  UMOV UR43, 0x400 ;  /* 0x00000400002b7882 */ /* 0x000fe20000000000 */
[----:B------:R-:W-:Y:S01]  /*1500*/  LEA.HI R6, R6, R3, RZ, 0x5 ;  /* 0x0000000306067211 */ /* 0x000fe200078f28ff */
[----:B------:R-:W-:Y:S01]  /*1510*/  USHF.R.U32.HI UR4, URZ, 0x1, UR37 ;  /* 0x000000013f047899 */ /* 0x000fe20008011625 */
[----:B------:R-:W-:Y:S01]  /*1520*/  R2UR UR45, R7 ;  /* 0x00000000072d72ca */ /* 0x000fe200000e0000 */
[----:B------:R-:W-:Y:S01]  /*1530*/  ULOP3.LUT UR44, UR37, 0x1, URZ, 0xc0, !UPT ;  /* 0x00000001252c7892 */ /* 0x000fe2000f8ec03f */
[--C-:B------:R-:W-:Y:S01]  /*1540*/  SHF.R.S32.HI R154, RZ, 0x2, R0.reuse ;  /* 0x00000002ff9a7819 */ /* 0x100fe20000011400 */
[----:B------:R-:W-:Y:S01]  /*1550*/  UISETP.LT.AND UP1, UPT, UR37, 0x1, UPT ;  /* 0x000000012500788c */ /* 0x000fe2000bf21270 */
[----:B------:R-:W-:Y:S01]  /*1560*/  SHF.R.S32.HI R5, RZ, 0x1f, R0 ;  /* 0x0000001fff057819 */ /* 0x000fe20000011400 */
[----:B------:R-:W-:Y:S01]  /*1570*/  ULOP3.LUT UR4, UR4, 0x1, URZ, 0xc0, !UPT ;  /* 0x0000000104047892 */ /* 0x000fe2000f8ec03f */
[----:B------:R-:W-:Y:S01]  /*1580*/  LOP3.LUT R156, R0, 0xfffffffc, RZ, 0xc0, !PT ;  /* 0xfffffffc009c7812 */ /* 0x000fe200078ec0ff */
[----:B------:R-:W-:Y:S01]  /*1590*/  ULDC UR6, c[0x0][0x284] ;  /* 0x0000a10000067ab9 */ /* 0x000fe20000000800 */
[----:B------:R-:W-:Y:S01]  /*15a0*/  LEA.HI R5, R5, R154, RZ, 0x3 ;  /* 0x0000009a05057211 */ /* 0x000fe200078f18ff */
[----:B------:R-:W-:Y:S01]  /*15b0*/  USEL UR44, UR44, URZ, !UP0 ;  /* 0x0000003f2c2c7287 */ /* 0x000fe2000c000000 */
[----:B------:R-:W-:Y:S01]  /*15c0*/  ISETP.NE.AND P0, PT, R7, RZ, PT ;  /* 0x000000ff0700720c */ /* 0x000fe20003f05270 */
[----:B------:R-:W-:Y:S01]  /*15d0*/  USEL UR47, UR37, 0x1, UP1 ;  /* 0x00000001252f7887 */ /* 0x000fe20008800000 */
[----:B------:R-:W-:Y:S01]  /*15e0*/  LOP3.LUT R5, R5, 0xfffffff8, RZ, 0xc0, !PT ;  /* 0xfffffff805057812 */ /* 0x000fe200078ec0ff */
[----:B------:R-:W-:Y:S01]  /*15f0*/  USHF.L.U32 UR45, UR45, 0x3, URZ ;  /* 0x000000032d2d7899 */ /* 0x000fe2000800063f */
[----:B------:R-:W-:Y:S01]  /*1600*/  IMAD.IADD R156, R3, 0x1, -R156 ;  /* 0x00000001039c7824 */ /* 0x000fe200078e0a9c */
[----:B------:R-:W-:Y:S01]  /*1610*/  UISETP.EQ.U32.AND UP0, UPT, UR4, 0x1, !UP0 ;  /* 0x000000010400788c */ /* 0x000fe2000c702070 */
[----:B------:R-:W-:Y:S01]  /*1620*/  SEL R170, RZ, 0x1, P0 ;  /* 0x00000001ffaa7807 */ /* 0x000fe20000000000 */
[----:B------:R-:W-:Y:S01]  /*1630*/  IMAD.IADD R154, R154, 0x1, -R5 ;  /* 0x000000019a9a7824 */ /* 0x000fe200078e0a05 */
[----:B0-----:R-:W-:Y:S01]  /*1640*/  ULEA UR43, UR5, UR43, 0x18 ;  /* 0x0000002b052b7291 */ /* 0x001fe2000f8ec03f */
[----:B------:R-:W-:Y:S01]  /*1650*/  SHF.R.S32.HI R5, RZ, 0x5, R6 ;  /* 0x00000005ff057819 */ /* 0x000fe20000011406 */
[----:B------:R-:W-:Y:S01]  /*1660*/  IMAD.U32 R158, RZ, RZ, UR45 ;  /* 0x0000002dff9e7e24 */ /* 0x000fe2000f8e00ff */
[----:B------:R-:W-:Y:S01]  /*1670*/  ULOP3.LUT UR36, UR42, 0x1, URZ, 0xfc, !UPT ;  /* 0x000000012a247892 */ /* 0x000fe2000f8efc3f */
[--C-:B------:R-:W-:Y:S01]  /*1680*/  SHF.R.S32.HI R155, RZ, 0x1f, R154.reuse ;  /* 0x0000001fff9b7819 */ /* 0x100fe2000001149a */
[----:B------:R-:W-:Y:S01]  /*1690*/  UIADD3 UR46, UR43, 0x30, URZ ;  /* 0x000000302b2e7890 */ /* 0x000fe2000fffe03f */
[C-C-:B------:R-:W-:Y:S01]  /*16a0*/  IMAD R161, R5.reuse, -0x10, -R154.reuse ;  /* 0xfffffff005a17824 */ /* 0x140fe200078e0a9a */
[C---:B------:R-:W-:Y:S01]  /*16b0*/  LOP3.LUT R160, R158.reuse, 0x8, RZ, 0xc0, !PT ;  /* 0x000000089ea07812 */ /* 0x040fe200078ec0ff */
[----:B------:R-:W-:Y:S01]  /*16c0*/  UIADD3 UR47, -UR47, UR37, URZ ;  /* 0x000000252f2f7290 */ /* 0x000fe2000fffe13f */
[----:B------:R-:W-:Y:S01]  /*16d0*/  IMAD.WIDE R154, R5, 0x10, R154 ;  /* 0x00000010059a7825 */ /* 0x000fe200078e029a */
[----:B------:R-:W-:Y:S01]  /*16e0*/  LOP3.LUT R158, R158, 0x8, RZ, 0xc, !PT ;  /* 0x000000089e9e7812 */ /* 0x000fe200078e0cff */
[----:B------:R-:W-:Y:S01]  /*16f0*/  USEL UR48, URZ, 0x1, !UP0 ;  /* 0x000000013f307887 */ /* 0x000fe2000c000000 */
[----:B------:R-:W-:Y:S01]  /*1700*/  LOP3.LUT R160, R160, 0x18, RZ, 0x3c, !PT ;  /* 0x00000018a0a07812 */ /* 0x000fe200078e3cff */
[----:B------:R-:W-:-:S02]  /*1710*/  IMAD.U32 R157, RZ, RZ, UR46 ;  /* 0x0000002eff9d7e24 */ /* 0x000fc4000f8e00ff */
[----:B------:R-:W-:Y:S02]  /*1720*/  VIADD R161, R161, UR6 ;  /* 0x00000006a1a17c36 */ /* 0x000fe40008000000 */
[----:B------:R-:W-:-:S07]  /*1730*/  VIADD R159, R157, UR45 ;  /* 0x0000002d9d9f7c36 */ /* 0x000fce0008000000 */
.L_x_293:
[----:B------:R-:W-:Y:S01]  /*1740*/  SHF.L.U32 R0, R170, 0x1f, RZ ;  /* 0x0000001faa007819 */ /* 0x000fe200000006ff */
[----:B------:R-:W-:Y:S02]  /*1750*/  ULDC UR4, c[0x0][0x28c] ;  /* 0x0000a30000047ab9 */ /* 0x000fe40000000800 */
[----:B------:R-:W-:Y:S01]  /*1760*/  ISETP.LT.AND P1, PT, RZ, UR4, PT ;  /* 0x00000004ff007c0c */ /* 0x000fe2000bf21270 */
[----:B------:R-:W0:Y:S02]  /*1770*/  SYNCS.PHASECHK.TRANS64.TRYWAIT P0, [R157+UR45], R0 ;  /* 0x000000009d0075a7 */ /* 0x000e24000800016d */
[----:B01234-:R-:W-:Y:S10]  /*1780*/  @!P0 BRA `(.L_x_18) ;  /* 0x000000a400388947 */ /* 0x01fff40003800000 */
.L_x_313:
[----:B------:R-:W-:Y:S05]  /*1790*/  @P1 BRA `(.L_x_19) ;  /* 0x0000000000401947 */ /* 0x000fea0003800000 */
[----:B0-----:R-:W-:Y:S01]  /*17a0*/  MOV R0, 0x0 ;  /* 0x0000000000007802 */ /* 0x001fe20000000f00 */
[----:B------:R-:W-:Y:S01]  /*17b0*/  ULDC.64 UR4, c[0x4][0x68] ;  /* 0x01001a0000047ab9 */ /* 0x000fe20000000a00 */
[----:B------:R-:W-:Y:S01]  /*17c0*/  ULDC.64 UR6, c[0x4][0x8] ;  /* 0x0100020000067ab9 */ /* 0x000fe20000000a00 */
[----:B------:R-:W-:Y:S01]  /*17d0*/  IMAD.U32 R4, RZ, RZ, UR4 ;  /* 0x00000004ff047e24 */ /* 0x000fe2000f8e00ff */
[----:B------:R0:W1:Y:S01]  /*17e0*/  LDC.64 R14, c[0x4][R0] ;  /* 0x01000000000e7b82 */ /* 0x0000620000000a00 */
[----:B------:R-:W-:Y:S01]  /*17f0*/  IMAD.U32 R5, RZ, RZ, UR5 ;  /* 0x00000005ff057e24 */ /* 0x000fe2000f8e00ff */
[----:B------:R-:W-:Y:S01]  /*1800*/  ULDC.64 UR4, c[0x4][0x70] ;  /* 0x01001c0000047ab9 */ /* 0x000fe20000000a00 */
[----:B------:R-:W-:Y:S02]  /*1810*/  IMAD.U32 R10, RZ, RZ, UR6 ;  /* 0x00000006ff0a7e24 */ /* 0x000fe4000f8e00ff */
[----:B------:R-:W-:Y:S02]  /*1820*/  IMAD.U32 R6, RZ, RZ, UR4 ;  /* 0x00000004ff067e24 */ /* 0x000fe4000f8e00ff */
[----:B------:R-:W-:-:S02]  /*1830*/  IMAD.U32 R7, RZ, RZ, UR5 ;  /* 0x00000005ff077e24 */ /* 0x000fc4000f8e00ff */
[----:B------:R-:W-:Y:S02]  /*1840*/  IMAD.U32 R11, RZ, RZ, UR7 ;  /* 0x00000007ff0b7e24 */ /* 0x000fe4000f8e00ff */
[----:B------:R-:W-:Y:S02]  /*1850*/  IMAD.MOV.U32 R8, RZ, RZ, 0x1e1 ;  /* 0x000001e1ff087424 */ /* 0x000fe400078e00ff */
[----:B------:R-:W-:Y:S02]  /*1860*/  IMAD.MOV.U32 R12, RZ, RZ, 0x1 ;  /* 0x00000001ff0c7424 */ /* 0x000fe400078e00ff */
[----:B0-----:R-:W-:-:S07]  /*1870*/  IMAD.MOV.U32 R13, RZ, RZ, RZ ;  /* 0x000000ffff0d7224 */ /* 0x001fce00078e00ff */
[----:B------:R-:W-:-:S07]  /*1880*/  LEPC R20, `(.L_x_19) ;  /* 0x000000001014794e */ /* 0x000fce0000000000 */
[----:B-1---5:R-:W-:Y:S05]  /*1890*/  CALL.ABS.NOINC R14 ;  /* 0x000000000e007343 */ /* 0x022fea0003c00000 */
.L_x_19:
[----:B0-----:R-:W-:-:S05]  /*18a0*/  IMAD.U32 R0, RZ, RZ, UR36 ;  /* 0x00000024ff007e24 */ /* 0x001fca000f8e00ff */
[----:B------:R-:W-:-:S13]  /*18b0*/  ISETP.NE.AND P0, PT, R0, 0x3, PT ;  /* 0x000000030000780c */ /* 0x000fda0003f05270 */
[----:B------:R-:W-:Y:S05]  /*18c0*/  @!P0 BRA `(.L_x_20) ;  /* 0x0000000000048947 */ /* 0x000fea0003800000 */
[----:B------:R-:W-:Y:S01]  /*18d0*/  BPT.TRAP 0x1 ;  /* 0x000000040000795c */ /* 0x000fe20000300000 */
.L_x_20:
[----:B------:R-:W-:Y:S02]  /*18e0*/  IMAD.U32 R3, RZ, RZ, UR44 ;  /* 0x0000002cff037e24 */ /* 0x000fe4000f8e00ff */
[----:B------:R-:W-:-:S03]  /*18f0*/  IMAD.U32 R0, RZ, RZ, UR48 ;  /* 0x00000030ff007e24 */ /* 0x000fc6000f8e00ff */
[----:B------:R-:W-:Y:S02]  /*1900*/  LEA R3, R3, UR43, 0x3 ;  /* 0x0000002b03037c11 */ /* 0x000fe4000f8e18ff */
[----:B------:R-:W-:-:S04]  /*1910*/  SHF.L.U32 R0, R0, 0x1f, RZ ;  /* 0x0000001f00007819 */ /* 0x000fc800000006ff */
[----:B------:R0:W1:Y:S01]  /*1920*/  SYNCS.PHASECHK.TRANS64.TRYWAIT P1, [R3+URZ], R0 ;  /* 0x00000000030075a7 */ /* 0x000062000802017f */
[----:B------:R-:W-:Y:S05]  /*1930*/  @!P0 BRA `(.L_x_21) ;  /* 0x0000000000048947 */ /* 0x000fea0003800000 */
[----:B------:R-:W-:Y:S01]  /*1940*/  BPT.TRAP 0x1 ;  /* 0x000000040000795c */ /* 0x000fe20000300000 */
.L_x_21:
[----:B------:R-:W-:-:S05]  /*1950*/  IMAD.U32 R4, RZ, RZ, UR47 ;  /* 0x0000002fff047e24 */ /* 0x000fca000f8e00ff */
[----:B------:R-:W-:Y:S01]  /*1960*/  ISETP.GE.AND P2, PT, R4, 0x1, PT ;  /* 0x000000010400780c */ /* 0x000fe20003f46270 */
[----:B-1----:R-:W-:-:S12]  /*1970*/  @P1 BRA `(.L_x_22) ;  /* 0x0000000000081947 */ /* 0x002fd80003800000 */
[----:B------:R-:W1:Y:S02]  /*1980*/  SYNCS.PHASECHK.TRANS64.TRYWAIT P1, [R3+URZ], R0 ;  /* 0x00000000030075a7 */ /* 0x000e64000802017f */
[----:B-1----:R-:W-:Y:S05]  /*1990*/  @!P1 BRA `(.L_x_23) ;  /* 0x000000a000c89947 */ /* 0x002fea0003800000 */
.L_x_22:
[----:B------:R-:W-:Y:S05]  /*19a0*/  WARPSYNC.ALL ;  /* 0x0000000000007948 */ /* 0x000fea0003800000 */
[----:B------:R-:W-:Y:S01]  /*19b0*/  UIADD3 UR4, UR43, 0x100, URZ ;  /* 0x000001002b047890 */ /* 0x000fe2000fffe03f */
[----:B------:R-:W-:Y:S01]  /*19c0*/  WARPGROUP.ARRIVE ;  /* 0x00000000000079c5 */ /* 0x000fe20000000000 */
[----:B------:R-:W-:Y:S02]  /*19d0*/  UIADD3 UR5, UR43, 0x8100, URZ ;  /* 0x000081002b057890 */ /* 0x000fe4000fffe03f */
[----:B------:R-:W-:Y:S02]  /*19e0*/  USHF.R.U32.HI UR4, URZ, 0x4, UR4 ;  /* 0x000000043f047899 */ /* 0x000fe40008011604 */
[----:B------:R-:W-:-:S02]  /*19f0*/  USHF.R.U32.HI UR5, URZ, 0x4, UR5 ;  /* 0x000000043f057899 */ /* 0x000fc40008011605 */
[----:B------:R-:W-:Y:S02]  /*1a00*/  ULOP3.LUT UR4, UR4, 0x3fff, URZ, 0xc0, !UPT ;  /* 0x00003fff04047892 */ /* 0x000fe4000f8ec03f */
[----:B------:R-:W-:Y:S02]  /*1a10*/  ULOP3.LUT UR5, UR5, 0x3fff, URZ, 0xc0, !UPT ;  /* 0x00003fff05057892 */ /* 0x000fe4000f8ec03f */
[----:B------:R-:W-:Y:S02]  /*1a20*/  ULOP3.LUT UR4, UR4, 0x10000, URZ, 0xfc, !UPT ;  /* 0x0001000004047892 */ /* 0x000fe4000f8efc3f */
[----:B------:R-:W-:Y:S02]  /*1a30*/  ULOP3.LUT UR5, UR5, 0x10000, URZ, 0xfc, !UPT ;  /* 0x0001000005057892 */ /* 0x000fe4000f8efc3f */
[----:B------:R-:W-:Y:S02]  /*1a40*/  ULEA UR7, UR44, UR4, 0xa ;  /* 0x000000042c077291 */ /* 0x000fe4000f8e503f */
[----:B------:R-:W-:Y:S01]  /*1a50*/  ULEA UR6, UR44, UR5, 0xc ;  /* 0x000000052c067291 */ /* 0x000fe2000f8e603f */
[----:B------:R-:W-:Y:S01]  /*1a60*/  UMOV UR9, 0x40000040 ;  /* 0x4000004000097882 */ /* 0x000fe20000000000 */
[----:B------:R-:W-:-:S03]  /*1a70*/  UMOV UR11, 0x40000040 ;  /* 0x40000040000b7882 */ /* 0x000fc60000000000 */
[----:B------:R-:W-:Y:S02]  /*1a80*/  UMOV UR8, UR7 ;  /* 0x0000000700087c82 */ /* 0x000fe40008000000 */
[----:B------:R-:W-:Y:S02]  /*1a90*/  UMOV UR10, UR6 ;  /* 0x00000006000a7c82 */ /* 0x000fe40008000000 */
[----:B------:R-:W-:Y:S01]  /*1aa0*/  HGMMA.64x256x16.F32 R24, gdesc[UR8], RZ, !UPT, gsb0 ;  /* 0x03e00000081879f0 */ /* 0x000fe2000c0008ff */
[----:B------:R-:W-:Y:S02]  /*1ab0*/  UIADD3 UR8, UR7, 0x2, URZ ;  /* 0x0000000207087890 */ /* 0x000fe4000fffe03f */
[----:B------:R-:W-:Y:S01]  /*1ac0*/  UIADD3 UR10, UR6, 0x2, URZ ;  /* 0x00000002060a7890 */ /* 0x000fe2000fffe03f */
[----:B------:R-:W-:Y:S01]  /*1ad0*/  UMOV UR9, 0x40000040 ;  /* 0x4000004000097882 */ /* 0x000fe20000000000 */
[----:B------:R-:W-:Y:S01]  /*1ae0*/  UMOV UR11, 0x40000040 ;  /* 0x40000040000b7882 */ /* 0x000fe20000000000 */
[----:B------:R-:W-:-:S02]  /*1af0*/  WARPGROUP.DEPBAR.LE gsb0, 0x0 ;  /* 0x00008000000079c5 */ /* 0x000fc40000010000 */
[----:B------:R-:W-:-:S15]  /*1b00*/  WARPGROUP.ARRIVE ;  /* 0x00000000000079c5 */ /* 0x000fde0000000000 */
[----:B------:R-:W-:-:S05]  /*1b10*/  NOP ;  /* 0x0000000000007918 */ /* 0x000fca0000000000 */
[----:B------:R-:W-:Y:S01]  /*1b20*/  HGMMA.64x256x16.F32 R24, gdesc[UR8], R24, gsb0 ;  /* 0x03e00000081879f0 */ /* 0x000fe20008000818 */
[----:B------:R-:W-:Y:S02]  /*1b30*/  UIADD3 UR8, UR7, 0x4, URZ ;  /* 0x0000000407087890 */ /* 0x000fe4000fffe03f */
[----:B------:R-:W-:Y:S01]  /*1b40*/  UIADD3 UR10, UR6, 0x4, URZ ;  /* 0x00000004060a7890 */ /* 0x000fe2000fffe03f */
[----:B------:R-:W-:Y:S01]  /*1b50*/  UMOV UR9, 0x40000040 ;  /* 0x4000004000097882 */ /* 0x000fe20000000000 */
[----:B------:R-:W-:Y:S01]  /*1b60*/  UMOV UR11, 0x40000040 ;  /* 0x40000040000b7882 */ /* 0x000fe20000000000 */
[----:B------:R-:W-:Y:S02]  /*1b70*/  WARPGROUP.DEPBAR.LE gsb0, 0x0 ;  /* 0x00008000000079c5 */ /* 0x000fe40000010000 */
        /* <DEDUP_REMOVED lines=42> */
[----:B------:R-:W-:Y:S03]  /*1e20*/  HGMMA.64x256x16.F32 R24, gdesc[UR8], R24, gsb0 ;  /* 0x03e00000081879f0 */ /* 0x000fe60008000818 */
[----:B------:R-:W-:Y:S02]  /*1e30*/  WARPGROUP.DEPBAR.LE gsb0, 0x0 ;  /* 0x00008000000079c5 */ /* 0x000fe40000010000 */
[----:B------:R-:W-:Y:S05]  /*1e40*/  @!P2 BRA `(.L_x_24) ;  /* 0x0000000400a4a947 */ /* 0x000fea0003800000 */
[----:B------:R-:W-:Y:S01]  /*1e50*/  UIADD3 UR6, UR44, 0x1, URZ ;  /* 0x000000012c067890 */ /* 0x000fe2000fffe03f */
[----:B01----:R-:W-:Y:S02]  /*1e60*/  IMAD.U32 R0, RZ, RZ, UR47 ;  /* 0x0000002fff007e24 */ /* 0x003fe4000f8e00ff */
[----:B------:R-:W-:Y:S01]  /*1e70*/  IMAD.U32 R3, RZ, RZ, UR44 ;  /* 0x0000002cff037e24 */ /* 0x000fe2000f8e00ff */
[----:B------:R-:W-:-:S04]  /*1e80*/  UISETP.NE.AND UP0, UPT, UR6, 0x2, UPT ;  /* 0x000000020600788c */ /* 0x000fc8000bf05270 */
[----:B------:R-:W-:Y:S02]  /*1e90*/  USEL UR7, URZ, 0x1, UP0 ;  /* 0x000000013f077887 */ /* 0x000fe40008000000 */
[----:B------:R-:W-:Y:S02]  /*1ea0*/  USEL UR6, UR6, URZ, UP0 ;  /* 0x0000003f06067287 */ /* 0x000fe40008000000 */
[----:B------:R-:W-:-:S06]  /*1eb0*/  ULOP3.LUT UR7, UR48, UR7, URZ, 0x3c, !UPT ;  /* 0x0000000730077292 */ /* 0x000fcc000f8e3c3f */
[----:B------:R-:W-:-:S07]  /*1ec0*/  IMAD.U32 R6, RZ, RZ, UR7 ;  /* 0x00000007ff067e24 */ /* 0x000fce000f8e00ff */
.L_x_31:
[----:B------:R-:W-:Y:S05]  /*1ed0*/  @!P0 BRA `(.L_x_25) ;  /* 0x0000000000048947 */ /* 0x000fea0003800000 */
[----:B------:R-:W-:Y:S01]  /*1ee0*/  BPT.TRAP 0x1 ;  /* 0x000000040000795c */ /* 0x000fe20000300000 */
.L_x_25:
[----:B------:R-:W-:Y:S01]  /*1ef0*/  ULEA UR7, UR6, UR43, 0x3 ;  /* 0x0000002b06077291 */ /* 0x000fe2000f8e183f */
[----:B------:R-:W-:-:S08]  /*1f00*/  SHF.L.U32 R4, R6, 0x1f, RZ ;  /* 0x0000001f06047819 */ /* 0x000fd000000006ff */
[----:B------:R0:W1:Y:S01]  /*1f10*/  SYNCS.PHASECHK.TRANS64.TRYWAIT P1, [UR7], R4 ;  /* 0x00000004ff0075a7 */ /* 0x0000620008020147 */
[----:B------:R-:W-:Y:S05]  /*1f20*/  @!P0 BRA `(.L_x_26) ;  /* 0x0000000000048947 */ /* 0x000fea0003800000 */
[----:B------:R-:W-:Y:S01]  /*1f30*/  BPT.TRAP 0x1 ;  /* 0x000000040000795c */ /* 0x000fe20000300000 */
.L_x_26:
[----:B-1----:R-:W-:Y:S05]  /*1f40*/  @P1 BRA `(.L_x_27) ;  /* 0x0000000000081947 */ /* 0x002fea0003800000 */
[----:B------:R-:W1:Y:S02]  /*1f50*/  SYNCS.PHASECHK.TRANS64.TRYWAIT P1, [UR7], R4 ;  /* 0x00000004ff0075a7 */ /* 0x000e640008020147 */
[----:B-1----:R-:W-:Y:S05]  /*1f60*/  @!P1 BRA `(.L_x_28) ;  /* 0x0000009c00689947 */ /* 0x002fea0003800000 */
.L_x_27:
[----:B------:R-:W-:Y:S01]  /*1f70*/  ULEA UR12, UR6, UR4, 0xa ;  /* 0x00000004060c7291 */ /* 0x000fe2000f8e503f */
[----:B------:R-:W-:Y:S01]  /*1f80*/  WARPGROUP.ARRIVE ;  /* 0x00000000000079c5 */ /* 0x000fe20000000000 */
[----:B------:R-:W-:Y:S01]  /*1f90*/  ULEA UR7, UR6, UR5, 0xc ;  /* 0x0000000506077291 */ /* 0x000fe2000f8e603f */
[----:B------:R-:W-:Y:S01]  /*1fa0*/  UMOV UR9, 0x40000040 ;  /* 0x4000004000097882 */ /* 0x000fe20000000000 */
[----:B------:R-:W-:-:S03]  /*1fb0*/  UMOV UR11, 0x40000040 ;  /* 0x40000040000b7882 */ /* 0x000fc60000000000 */
[----:B------:R-:W-:Y:S02]  /*1fc0*/  UMOV UR8, UR12 ;  /* 0x0000000c00087c82 */ /* 0x000fe40008000000 */
[----:B------:R-:W-:Y:S02]  /*1fd0*/  UMOV UR10, UR7 ;  /* 0x00000007000a7c82 */ /* 0x000fe40008000000 */
[----:B------:R-:W-:Y:S01]  /*1fe0*/  HGMMA.64x256x16.F32 R24, gdesc[UR8], R24, gsb0 ;  /* 0x03e00000081879f0 */ /* 0x000fe20008000818 */
        /* <DEDUP_REMOVED lines=58> */
[----:B------:R-:W-:Y:S01]  /*2390*/  BPT.TRAP 0x1 ;  /* 0x000000040000795c */ /* 0x000fe20000300000 */
.L_x_29:
[----:B------:R-:W-:Y:S01]  /*23a0*/  ISETP.NE.AND P1, PT, R152, RZ, PT ;  /* 0x000000ff9800720c */ /* 0x000fe20003f25270 */
[----:B------:R-:W-:-:S12]  /*23b0*/  UISETP.GT.U32.AND UP0, UPT, UR42, 0x1, UPT ;  /* 0x000000012a00788c */ /* 0x000fd8000bf04070 */
[----:B01----:R-:W-:-:S05]  /*23c0*/  @P1 LEA R4, R3, UR43, 0x3 ;  /* 0x0000002b03041c11 */ /* 0x003fca000f8e18ff */
[----:B------:R-:W-:-:S05]  /*23d0*/  @P1 VIADD R4, R4, 0x10 ;  /* 0x0000001004041836 */ /* 0x000fca0000000000 */
[----:B------:R-:W-:-:S04]  /*23e0*/  @P1 PRMT R4, R153, 0x654, R4 ;  /* 0x0000065499041816 */ /* 0x000fc80000000004 */
[----:B------:R0:W-:Y:S01]  /*23f0*/  @P1 SYNCS.ARRIVE.TRANS64.RED.A1T0 RZ, [R4+URZ], RZ ;  /* 0x000000ff04ff19a7 */ /* 0x0001e2000810043f */
[----:B------:R-:W-:-:S13]  /*2400*/  PLOP3.LUT P1, PT, PT, PT, UP0, 0x80, 0x0 ;  /* 0x000000000000781c */ /* 0x000fda0003f2f008 */
[----:B0-----:R-:W-:Y:S05]  /*2410*/  @P1 BRA `(.L_x_30) ;  /* 0x0000000000041947 */ /* 0x001fea0003800000 */
[----:B------:R-:W-:Y:S01]  /*2420*/  BPT.TRAP 0x1 ;  /* 0x000000040000795c */ /* 0x000fe20000300000 */
.L_x_30:
[----:B------:R-:W-:Y:S01]  /*2430*/  UIADD3 UR6, UR6, 0x1, URZ ;  /* 0x0000000106067890 */ /* 0x000fe2000fffe03f */
[C---:B------:R-:W-:Y:S01]  /*2440*/  ISETP.GT.AND P2, PT, R0.reuse, 0x1, PT ;  /* 0x000000010000780c */ /* 0x040fe20003f44270 */
[----:B------:R-:W-:Y:S02]  /*2450*/  VIADD R3, R3, 0x1 ;  /* 0x0000000103037836 */ /* 0x000fe40000000000 */
[----:B------:R-:W-:Y:S01]  /*2460*/  UISETP.NE.AND UP0, UPT, UR6, 0x2, UPT ;  /* 0x000000020600788c */ /* 0x000fe2000bf05270 */
[----:B------:R-:W-:Y:S02]  /*2470*/  VIADD R0, R0, 0xffffffff ;  /* 0xffffffff00007836 */ /* 0x000fe40000000000 */
[C---:B------:R-:W-:Y:S01]  /*2480*/  ISETP.NE.AND P1, PT, R3.reuse, 0x2, PT ;  /* 0x000000020300780c */ /* 0x040fe20003f25270 */
[----:B------:R-:W-:Y:S02]  /*2490*/  USEL UR7, URZ, 0x1, UP0 ;  /* 0x000000013f077887 */ /* 0x000fe40008000000 */
[----:B------:R-:W-:Y:S01]  /*24a0*/  USEL UR6, UR6, URZ, UP0 ;  /* 0x0000003f06067287 */ /* 0x000fe20008000000 */
[----:B------:R-:W-:-:S03]  /*24b0*/  SEL R3, R3, RZ, P1 ;  /* 0x000000ff03037207 */ /* 0x000fc60000800000 */
[----:B------:R-:W-:Y:S01]  /*24c0*/  LOP3.LUT R6, R6, UR7, RZ, 0x3c, !PT ;  /* 0x0000000706067c12 */ /* 0x000fe2000f8e3cff */
[----:B------:R-:W-:Y:S07]  /*24d0*/  @P2 BRA `(.L_x_31) ;  /* 0xfffffff8007c2947 */ /* 0x000fee000383ffff */
.L_x_24:
[----:B------:R-:W-:Y:S01]  /*24e0*/  ULDC UR4, c[0x0][0x28c] ;  /* 0x0000a30000047ab9 */ /* 0x000fe20000000800 */
[----:B------:R2:W-:Y:S01]  /*24f0*/  SYNCS.ARRIVE.TRANS64.A1T0 RZ, [R158+UR46], RZ ;  /* 0x000000ff9eff79a7 */ /* 0x0005e2000810002e */
[----:B------:R-:W-:-:S06]  /*2500*/  UISETP.GE.AND UP0, UPT, UR4, 0x1, UPT ;  /* 0x000000010400788c */ /* 0x000fcc000bf06270 */
[----:B------:R-:W-:-:S13]  /*2510*/  PLOP3.LUT P1, PT, PT, PT, UP0, 0x80, 0x0 ;  /* 0x000000000000781c */ /* 0x000fda0003f2f008 */
[----:B--2---:R-:W-:Y:S05]  /*2520*/  @!P1 BRA `(.L_x_32) ;  /* 0x0000000000409947 */ /* 0x004fea0003800000 */
[----:B------:R-:W-:Y:S05]  /*2530*/  @!P0 BRA `(.L_x_33) ;  /* 0x0000000000048947 */ /* 0x000fea0003800000 */
[----:B------:R-:W-:Y:S01]  /*2540*/  BPT.TRAP 0x1 ;  /* 0x000000040000795c */ /* 0x000fe20000300000 */
.L_x_33:
[----:B------:R-:W-:Y:S01]  /*2550*/  ISETP.NE.AND P0, PT, R152, RZ, PT ;  /* 0x000000ff9800720c */ /* 0x000fe20003f05270 */
[----:B01----:R-:W-:-:S12]  /*2560*/  IMAD.U32 R3, RZ, RZ, UR43 ;  /* 0x0000002bff037e24 */ /* 0x003fd8000f8e00ff */
[----:B------:R-:W-:-:S05]  /*2570*/  VOTEU.ANY UP0, P0 ;  /* 0x00000000003f7886 */ /* 0x000fca0000000100 */
[----:B------:R-:W-:Y:S02]  /*2580*/  @UP0 UIADD3 UR5, UR47, UR44, URZ ;  /* 0x0000002c2f050290 */ /* 0x000fe4000fffe03f */
[----:B------:R-:W-:-:S04]  /*2590*/  UISETP.GT.U32.AND UP0, UPT, UR42, 0x1, UPT ;  /* 0x000000012a00788c */ /* 0x000fc8000bf04070 */
[----:B------:R-:W-:-:S04]  /*25a0*/  IMAD.U32 R0, RZ, RZ, UR5 ;  /* 0x00000005ff007e24 */ /* 0x000fc8000f8e00ff */
[----:B------:R-:W-:-:S05]  /*25b0*/  @P0 IMAD.SHL.U32 R0, R0, 0x8, RZ ;  /* 0x0000000800000824 */ /* 0x000fca00078e00ff */
[----:B------:R-:W-:-:S04]  /*25c0*/  @P0 LOP3.LUT R0, R0, 0x8, RZ, 0xc0, !PT ;  /* 0x0000000800000812 */ /* 0x000fc800078ec0ff */
[----:B------:R-:W-:-:S04]  /*25d0*/  @P0 IADD3 R0, R3, 0x10, R0 ;  /* 0x0000001003000810 */ /* 0x000fc80007ffe000 */
[----:B------:R-:W-:-:S04]  /*25e0*/  @P0 PRMT R0, R153, 0x654, R0 ;  /* 0x0000065499000816 */ /* 0x000fc80000000000 */
[----:B------:R2:W-:Y:S01]  /*25f0*/  @P0 SYNCS.ARRIVE.TRANS64.RED.A1T0 RZ, [R0+URZ], RZ ;  /* 0x000000ff00ff09a7 */ /* 0x0005e2000810043f */
[----:B------:R-:W-:-:S13]  /*2600*/  PLOP3.LUT P0, PT, PT, PT, UP0, 0x80, 0x0 ;  /* 0x000000000000781c */ /* 0x000fda0003f0f008 */
[----:B--2---:R-:W-:Y:S05]  /*2610*/  @P0 BRA `(.L_x_32) ;  /* 0x0000000000040947 */ /* 0x004fea0003800000 */
[----:B------:R-:W-:Y:S01]  /*2620*/  BPT.TRAP 0x1 ;  /* 0x000000040000795c */ /* 0x000fe20000300000 */
.L_x_32:
[----:B01----:R-:W-:Y:S01]  /*2630*/  SHF.L.U32 R0, R170, 0x1f, RZ ;  /* 0x0000001faa007819 */ /* 0x003fe200000006ff */
[----:B------:R-:W-:Y:S01]  /*2640*/  ULEA UR6, UR37, UR44, 0x1 ;  /* 0x0000002c25067291 */ /* 0x000fe2000f8e083f */
[----:B------:R-:W0:Y:S01]  /*2650*/  LDC R7, c[0x0][0x288] ;  /* 0x0000a200ff077b82 */ /* 0x000e220000000800 */
[----:B------:R-:W-:Y:S01]  /*2660*/  UIADD3 UR4, UR4, 0xfe, URZ ;  /* 0x000000fe04047890 */ /* 0x000fe2000fffe03f */
[----:B------:R-:W-:Y:S01]  /*2670*/  IMAD.SHL.U32 R8, R156, 0x2, RZ ;  /* 0x000000029c087824 */ /* 0x000fe200078e00ff */
[----:B------:R-:W-:Y:S02]  /*2680*/  USHF.R.U32.HI UR5, URZ, 0x1, UR6 ;  /* 0x000000013f057899 */ /* 0x000fe40008011606 */
[----:B------:R-:W-:Y:S02]  /*2690*/  UISETP.GT.U32.AND UP0, UPT, UR6, 0x1, UPT ;  /* 0x000000010600788c */ /* 0x000fe4000bf04070 */
[----:B------:R-:W-:Y:S01]  /*26a0*/  ULOP3.LUT UR5, UR5, 0x1, URZ, 0xc0, !UPT ;  /* 0x0000000105057892 */ /* 0x000fe2000f8ec03f */
[----:B------:R-:W1:Y:S01]  /*26b0*/  SYNCS.PHASECHK.TRANS64.TRYWAIT P0, [R157+UR45+0x10], R0 ;  /* 0x000010009d0075a7 */ /* 0x000e62000800016d */
[----:B------:R-:W-:Y:S01]  /*26c0*/  UISETP.LT.U32.AND UP0, UPT, UR4, 0xff, UP0 ;  /* 0x000000ff0400788c */ /* 0x000fe20008701070 */
[----:B------:R-:W-:Y:S01]  /*26d0*/  SHF.R.S32.HI R9, RZ, 0x1f, R8 ;  /* 0x0000001fff097819 */ /* 0x000fe20000011408 */
[----:B------:R-:W-:-:S02]  /*26e0*/  UISETP.NE.U32.AND UP1, UPT, UR5, 0x1, UPT ;  /* 0x000000010500788c */ /* 0x000fc4000bf25070 */
[----:B------:R-:W-:Y:S02]  /*26f0*/  USEL UR5, URZ, 0x1, !UP0 ;  /* 0x000000013f057887 */ /* 0x000fe4000c000000 */
[----:B------:R-:W-:-:S04]  /*2700*/  UISETP.GT.U32.AND UP1, UPT, UR4, 0xfe, !UP1 ;  /* 0x000000fe0400788c */ /* 0x000fc8000cf24070 */
[----:B------:R-:W-:-:S04]  /*2710*/  USEL UR4, URZ, 0x1, !UP1 ;  /* 0x000000013f047887 */ /* 0x000fc8000c800000 */
[----:B------:R-:W-:Y:S01]  /*2720*/  ULOP3.LUT UR48, UR4, UR48, UR5, 0x96, !UPT ;  /* 0x0000003004307292 */ /* 0x000fe2000f8e9605 */
[----:B01----:R-:W-:Y:S11]  /*2730*/  @!P0 BRA `(.L_x_34) ;  /* 0x00000094008c8947 */ /* 0x003ff60003800000 */
.L_x_314:
[----:B------:R-:W-:Y:S01]  /*2740*/  IMAD.SHL.U32 R4, R18, 0x40, RZ ;  /* 0x0000004012047824 */ /* 0x000fe200078e00ff */
[----:B------:R-:W-:Y:S01]  /*2750*/  ULDC UR6, c[0x0][0x284] ;  /* 0x0000a10000067ab9 */ /* 0x000fe20000000800 */
[----:B------:R-:W-:Y:S01]  /*2760*/  IMAD.SHL.U32 R12, R2, 0x100, RZ ;  /* 0x00000100020c7824 */ /* 0x000fe200078e00ff */
[----:B------:R-:W-:Y:S01]  /*2770*/  SHF.R.S32.HI R165, RZ, 0x1f, R19 ;  /* 0x0000001fffa57819 */ /* 0x000fe20000011413 */
[----:B------:R-:W-:Y:S01]  /*2780*/  ULDC.64 UR4, c[0x0][0x5d0] ;  /* 0x0001740000047ab9 */ /* 0x000fe20000000a00 */
[----:B------:R-:W-:Y:S01]  /*2790*/  ISETP.GE.AND P0, PT, R4, UR6, PT ;  /* 0x0000000604007c0c */ /* 0x000fe2000bf06270 */
[----:B------:R-:W-:Y:S01]  /*27a0*/  IMAD.WIDE.U32 R2, R19, UR4, R8 ;  /* 0x0000000413027c25 */ /* 0x000fe2000f8e0008 */
[----:B------:R-:W-:Y:S01]  /*27b0*/  SHF.R.S32.HI R13, RZ, 0x1f, R12 ;  /* 0x0000001fff0d7819 */ /* 0x000fe2000001140c */
[----:B------:R-:W-:Y:S01]  /*27c0*/  ULOP3.LUT UR44, UR44, 0x1, URZ, 0xc0, !UPT ;  /* 0x000000012c2c7892 */ /* 0x000fe2000f8ec03f */
[C---:B------:R-:W-:Y:S01]  /*27d0*/  ISETP.GE.OR P0, PT, R12.reuse, R7, P0 ;  /* 0x000000070c00720c */ /* 0x040fe20000706670 */
[----:B0-----:R-:W-:Y:S01]  /*27e0*/  IMAD R0, R165, UR4, RZ ;  /* 0x00000004a5007c24 */ /* 0x001fe2000f8e02ff */
[----:B------:R-:W-:-:S03]  /*27f0*/  IADD3 R2, P1, R12, R2, RZ ;  /* 0x000000020c027210 */ /* 0x000fc60007f3e0ff */
[----:B------:R-:W-:-:S05]  /*2800*/  IMAD R5, R19, UR5, R0 ;  /* 0x0000000513057c24 */ /* 0x000fca000f8e0200 */
[----:B------:R-:W-:-:S03]  /*2810*/  IADD3.X R3, R13, R3, R5, P1, !PT ;  /* 0x000000030d037210 */ /* 0x000fc60000ffe405 */
[----:B------:R-:W-:Y:S05]  /*2820*/  @P0 BRA `(.L_x_35) ;  /* 0x0000007c00040947 */ /* 0x000fea0003800000 */
[----:B------:R-:W0:Y:S01]  /*2830*/  LDC.64 R10, c[0x0][0x5c8] ;  /* 0x00017200ff0a7b82 */ /* 0x000e220000000a00 */
[----:B-----5:R-:W-:Y:S01]  /*2840*/  FSETP.NEU.AND P0, PT, R22, RZ, PT ;  /* 0x000000ff1600720b */ /* 0x020fe20003f0d000 */
[----:B------:R-:W-:Y:S01]  /*2850*/  IMAD R5, R156, -0x2, R7 ;  /* 0xfffffffe9c057824 */ /* 0x000fe200078e0207 */
[----:B------:R-:W-:Y:S01]  /*2860*/  BSSY B0, `(.L_x_35) ;  /* 0x00007bd000007945 */ /* 0x000fe20003800000 */
[----:B------:R-:W-:-:S04]  /*2870*/  IMAD.WIDE R162, R18, 0x40, R154 ;  /* 0x0000004012a27825 */ /* 0x000fc800078e029a */
[----:B------:R-:W-:Y:S02]  /*2880*/  IMAD.IADD R0, R5, 0x1, -R12 ;  /* 0x0000000105007824 */ /* 0x000fe400078e0a0c */
[----:B------:R-:W-:-:S03]  /*2890*/  IMAD.IADD R4, R161, 0x1, -R4 ;  /* 0x00000001a1047824 */ /* 0x000fc600078e0a04 */
[----:B------:R-:W-:-:S04]  /*28a0*/  ISETP.GT.AND P2, PT, R0, RZ, PT ;  /* 0x000000ff0000720c */ /* 0x000fc80003f44270 */
[----:B------:R-:W-:Y:S01]  /*28b0*/  ISETP.GT.AND P1, PT, R4, RZ, P2 ;  /* 0x000000ff0400720c */ /* 0x000fe20001724270 */
[-C--:B0-----:R-:W-:Y:S02]  /*28c0*/  IMAD R5, R163, R10.reuse, RZ ;  /* 0x0000000aa3057224 */ /* 0x081fe400078e02ff */
[----:B------:R-:W-:-:S04]  /*28d0*/  IMAD.WIDE.U32 R172, R162, R10, R2 ;  /* 0x0000000aa2ac7225 */ /* 0x000fc800078e0002 */
[----:B------:R-:W-:-:S04]  /*28e0*/  IMAD R5, R162, R11, R5 ;  /* 0x0000000ba2057224 */ /* 0x000fc800078e0205 */
[----:B------:R-:W-:Y:S01]  /*28f0*/  IMAD.IADD R175, R173, 0x1, R5 ;  /* 0x00000001adaf7824 */ /* 0x000fe200078e0205 */
[----:B------:R-:W-:Y:S06]  /*2900*/  @!P0 BRA `(.L_x_36) ;  /* 0x0000005400a08947 */ /* 0x000fec0003800000 */
[----:B------:R-:W0:Y:S01]  /*2910*/  LDC.64 R20, c[0x0][0x5b8] ;  /* 0x00016e00ff147b82 */ /* 0x000e220000000a00 */
[----:B------:R-:W-:-:S07]  /*2920*/  ULDC.64 UR4, c[0x0][0x5c0] ;  /* 0x0001700000047ab9 */ /* 0x000fce0000000a00 */
[----:B------:R-:W1:Y:S08]  /*2930*/  LDC.64 R166, c[0x0][0x5b0] ;  /* 0x00016c00ffa67b82 */ /* 0x000e700000000a00 */
[----:B------:R-:W2:Y:S01]  /*2940*/  LDC.64 R14, c[0x0][0x5a8] ;  /* 0x00016a00ff0e7b82 */ /* 0x000ea20000000a00 */
[-C--:B0-----:R-:W-:Y:S02]  /*2950*/  IMAD R6, R165, R20.reuse, RZ ;  /* 0x00000014a5067224 */ /* 0x081fe400078e02ff */
[----:B------:R-:W-:-:S04]  /*2960*/  IMAD.WIDE.U32 R2, R19, R20, R8 ;  /* 0x0000001413027225 */ /* 0x000fc800078e0008 */
[----:B------:R-:W-:Y:S01]  /*2970*/  IMAD R171, R19, R21, R6 ;  /* 0x0000001513ab7224 */ /* 0x000fe200078e0206 */
[----:B------:R-:W-:Y:S01]  /*2980*/  IADD3 R164, P0, R12, R2, RZ ;  /* 0x000000020ca47210 */ /* 0x000fe20007f1e0ff */
[----:B-1----:R-:W-:-:S03]  /*2990*/  IMAD R2, R163, R166, RZ ;  /* 0x000000a6a3027224 */ /* 0x002fc600078e02ff */
[----:B------:R-:W-:Y:S01]  /*29a0*/  IADD3.X R165, R13, R3, R171, P0, !PT ;  /* 0x000000030da57210 */ /* 0x000fe200007fe4ab */
[C---:B------:R-:W-:Y:S02]  /*29b0*/  IMAD R173, R162.reuse, R167, R2 ;  /* 0x000000a7a2ad7224 */ /* 0x040fe400078e0202 */
[----:B------:R-:W-:-:S04]  /*29c0*/  IMAD.WIDE.U32 R2, R162, R166, R164 ;  /* 0x000000a6a2027225 */ /* 0x000fc800078e00a4 */
[----:B------:R-:W-:Y:S01]  /*29d0*/  IMAD.IADD R3, R3, 0x1, R173 ;  /* 0x0000000103037824 */ /* 0x000fe200078e02ad */
[----:B--2---:R-:W-:-:S04]  /*29e0*/  LEA R6, P0, R2, R14, 0x1 ;  /* 0x0000000e02067211 */ /* 0x004fc800078008ff */
[----:B------:R-:W-:-:S05]  /*29f0*/  LEA.HI.X R7, R2, R15, R3, 0x1, P0 ;  /* 0x0000000f02077211 */ /* 0x000fca00000f0c03 */
[----:B------:R0:W2:Y:S01]  /*2a00*/  @P1 LDG.E.LTC128B.U16 R5, desc[UR50][R6.64] ;  /* 0x0000003206051981 */ /* 0x0000a2000c1e1520 */
[----:B------:R-:W-:Y:S01]  /*2a10*/  IMAD.WIDE.U32 R2, R162, R166, R12 ;  /* 0x000000a6a2027225 */ /* 0x000fe200078e000c */
[----:B------:R-:W-:Y:S02]  /*2a20*/  BSSY B1, `(.L_x_37) ;  /* 0x0000014000017945 */ /* 0x000fe40003800000 */
[----:B------:R-:W-:-:S04]  /*2a30*/  IADD3 R168, P0, R8, R2, RZ ;  /* 0x0000000208a87210 */ /* 0x000fc80007f1e0ff */
[----:B------:R-:W-:Y:S02]  /*2a40*/  IADD3.X R169, R9, R173, R3, P0, !PT ;  /* 0x000000ad09a97210 */ /* 0x000fe400007fe403 */
[----:B------:R-:W-:Y:S01]  /*2a50*/  LEA R2, P0, R172, UR4, 0x1 ;  /* 0x00000004ac027c11 */ /* 0x000fe2000f8008ff */
[----:B------:R-:W-:-:S03]  /*2a60*/  IMAD.WIDE.U32 R168, R19, R20, R168 ;  /* 0x0000001413a87225 */ /* 0x000fc600078e00a8 */
[----:B------:R-:W-:Y:S02]  /*2a70*/  LEA.HI.X R3, R172, UR5, R175, 0x1, P0 ;  /* 0x00000005ac037c11 */ /* 0x000fe400080f0caf */
[----:B------:R-:W-:Y:S01]  /*2a80*/  ISETP.GT.AND P0, PT, R0, 0x1, PT ;  /* 0x000000010000780c */ /* 0x000fe20003f04270 */
[----:B0-----:R-:W-:Y:S01]  /*2a90*/  IMAD.IADD R7, R171, 0x1, R169 ;  /* 0x00000001ab077824 */ /* 0x001fe200078e02a9 */
[----:B------:R-:W-:Y:S02]  /*2aa0*/  LEA R6, P4, R168, R14, 0x1 ;  /* 0x0000000ea8067211 */ /* 0x000fe400078808ff */
[----:B------:R-:W-:Y:S02]  /*2ab0*/  ISETP.GT.AND P3, PT, R4, RZ, P0 ;  /* 0x000000ff0400720c */ /* 0x000fe40000764270 */
[----:B------:R-:W-:Y:S01]  /*2ac0*/  LEA.HI.X R7, R168, R15, R7, 0x1, P4 ;  /* 0x0000000fa8077211 */ /* 0x000fe200020f0c07 */
[C---:B------:R-:W-:Y:S01]  /*2ad0*/  IMAD.SHL.U32 R168, R166.reuse, 0x8, RZ ;  /* 0x00000008a6a87824 */ /* 0x040fe200078e00ff */
[----:B------:R-:W-:Y:S01]  /*2ae0*/  SHF.L.U64.HI R169, R166, 0x3, R167 ;  /* 0x00000003a6a97819 */ /* 0x000fe200000102a7 */
[----:B--2---:R-:W-:-:S05]  /*2af0*/  HADD2.F32 R21, -RZ, R5.H0_H0 ;  /* 0x20000005ff157230 */ /* 0x004fca0000004100 */
[----:B------:R-:W-:-:S04]  /*2b00*/  FMUL R21, R21, R22 ;  /* 0x0000001615157220 */ /* 0x000fc80000400000 */
[----:B------:R-:W-:-:S05]  /*2b10*/  FFMA R21, R24, R23, R21 ;  /* 0x0000001718157223 */ /* 0x000fca0000000015 */
[----:B------:R-:W-:-:S05]  /*2b20*/  F2FP.F16.F32.PACK_AB R21, RZ, R21 ;  /* 0x00000015ff15723e */ /* 0x000fca00000000ff */
[----:B------:R0:W-:Y:S01]  /*2b30*/  @P1 STG.E.U16 desc[UR50][R2.64], R21 ;  /* 0x0000001502001986 */ /* 0x0001e2000c101532 */
[----:B------:R-:W-:Y:S05]  /*2b40*/  @!P3 BRA `(.L_x_38) ;  /* 0x000000000004b947 */ /* 0x000fea0003800000 */
[----:B------:R1:W5:Y:S02]  /*2b50*/  LDG.E.LTC128B.U16 R5, desc[UR50][R6.64+0x2] ;  /* 0x0000023206057981 */ /* 0x000364000c1e1520 */
.L_x_38:
[----:B------:R-:W-:Y:S05]  /*2b60*/  BSYNC B1 ;  /* 0x0000000000017941 */ /* 0x000fea0003800000 */
.L_x_37:
[----:B0----5:R-:W-:Y:S01]  /*2b70*/  HADD2.F32 R21, -RZ, R5.H0_H0 ;  /* 0x20000005ff157230 */ /* 0x021fe20000004100 */
[----:B------:R-:W-:Y:S01]  /*2b80*/  ISETP.GT.AND P2, PT, R4, 0x8, P2 ;  /* 0x000000080400780c */ /* 0x000fe20001744270 */
[----:B------:R-:W-:-:S04]  /*2b90*/  IMAD.WIDE.U32 R168, R162, R166, R168 ;  /* 0x000000a6a2a87225 */ /* 0x000fc800078e00a8 */
[----:B------:R-:W-:Y:S01]  /*2ba0*/  FMUL R18, R21, R22 ;  /* 0x0000001615127220 */ /* 0x000fe20000400000 */
[----:B------:R-:W-:Y:S01]  /*2bb0*/  IMAD.IADD R173, R173, 0x1, R169 ;  /* 0x00000001adad7824 */ /* 0x000fe200078e02a9 */
[----:B------:R-:W-:Y:S02]  /*2bc0*/  IADD3 R21, P1, R164, R168, RZ ;  /* 0x000000a8a4157210 */ /* 0x000fe40007f3e0ff */
[----:B------:R-:W-:-:S03]  /*2bd0*/  FFMA R18, R25, R23, R18 ;  /* 0x0000001719127223 */ /* 0x000fc60000000012 */
[----:B------:R-:W-:Y:S01]  /*2be0*/  IMAD.X R164, R173, 0x1, R165, P1 ;  /* 0x00000001ada47824 */ /* 0x000fe200008e06a5 */
[C---:B------:R-:W-:Y:S02]  /*2bf0*/  LEA R24, P1, R21.reuse, R14, 0x1 ;  /* 0x0000000e15187211 */ /* 0x040fe400078208ff */
[----:B------:R-:W-:Y:S02]  /*2c00*/  F2FP.F16.F32.PACK_AB R18, RZ, R18 ;  /* 0x00000012ff12723e */ /* 0x000fe400000000ff */
[----:B------:R-:W-:Y:S02]  /*2c10*/  LEA.HI.X R25, R21, R15, R164, 0x1, P1 ;  /* 0x0000000f15197211 */ /* 0x000fe400008f0ca4 */
[----:B------:R-:W-:Y:S02]  /*2c20*/  PRMT R21, R18, 0x7610, R21 ;  /* 0x0000761012157816 */ /* 0x000fe40000000015 */
[----:B------:R-:W-:-:S03]  /*2c30*/  PRMT R18, R5, 0x7610, R18 ;  /* 0x0000761005127816 */ /* 0x000fc60000000012 */
[----:B------:R0:W-:Y:S04]  /*2c40*/  @P3 STG.E.U16 desc[UR50][R2.64+0x2], R21 ;  /* 0x0000021502003986 */ /* 0x0001e8000c101532 */
[----:B------:R-:W2:Y:S01]  /*2c50*/  @P2 LDG.E.LTC128B.U16 R18, desc[UR50][R24.64] ;  /* 0x0000003218122981 */ /* 0x000ea2000c1e1520 */
[----:B------:R-:W-:Y:S01]  /*2c60*/  IADD3 R8, P1, P3, R8, R168, R12 ;  /* 0x000000a808087210 */ /* 0x000fe20007b3e00c */
[----:B------:R-:W-:Y:S01]  /*2c70*/  BSSY B1, `(.L_x_39) ;  /* 0x0000011000017945 */ /* 0x000fe20003800000 */
[C---:B------:R-:W-:Y:S02]  /*2c80*/  SHF.L.U64.HI R11, R10.reuse, 0x4, R11 ;  /* 0x000000040a0b7819 */ /* 0x040fe4000001020b */
[----:B------:R-:W-:Y:S02]  /*2c90*/  IADD3.X R9, R9, R173, R13, P1, P3 ;  /* 0x000000ad09097210 */ /* 0x000fe40000fe640d */
[----:B------:R-:W-:-:S02]  /*2ca0*/  LEA R10, P1, R10, R2, 0x4 ;  /* 0x000000020a0a7211 */ /* 0x000fc400078220ff */
[----:B------:R-:W-:Y:S01]  /*2cb0*/  ISETP.GT.AND P0, PT, R4, 0x8, P0 ;  /* 0x000000080400780c */ /* 0x000fe20000704270 */
[----:B0-----:R-:W-:-:S04]  /*2cc0*/  IMAD.WIDE.U32 R20, R19, R20, R8 ;  /* 0x0000001413147225 */ /* 0x001fc800078e0008 */
[----:B------:R-:W-:Y:S01]  /*2cd0*/  IMAD.X R11, R11, 0x1, R3, P1 ;  /* 0x000000010b0b7824 */ /* 0x000fe200008e0603 */
[----:B------:R-:W-:Y:S01]  /*2ce0*/  LEA R8, P3, R20, R14, 0x1 ;  /* 0x0000000e14087211 */ /* 0x000fe200078608ff */
[----:B------:R-:W-:-:S05]  /*2cf0*/  IMAD.IADD R9, R171, 0x1, R21 ;  /* 0x00000001ab097824 */ /* 0x000fca00078e0215 */
[----:B------:R-:W-:Y:S01]  /*2d00*/  LEA.HI.X R9, R20, R15, R9, 0x1, P3 ;  /* 0x0000000f14097211 */ /* 0x000fe200018f0c09 */
[----:B--2---:R-:W-:-:S05]  /*2d10*/  HADD2.F32 R5, -RZ, R18.H0_H0 ;  /* 0x20000012ff057230 */ /* 0x004fca0000004100 */
[----:B------:R-:W-:-:S04]  /*2d20*/  FMUL R5, R5, R22 ;  /* 0x0000001605057220 */ /* 0x000fc80000400000 */
[----:B------:R-:W-:-:S05]  /*2d30*/  FFMA R5, R26, R23, R5 ;  /* 0x000000171a057223 */ /* 0x000fca0000000005 */
[----:B------:R-:W-:-:S05]  /*2d40*/  F2FP.F16.F32.PACK_AB R5, RZ, R5 ;  /* 0x00000005ff05723e */ /* 0x000fca00000000ff */
[----:B------:R0:W-:Y:S01]  /*2d50*/  @P2 STG.E.U16 desc[UR50][R10.64], R5 ;  /* 0x000000050a002986 */ /* 0x0001e2000c101532 */
[----:B------:R-:W-:Y:S05]  /*2d60*/  @!P0 BRA `(.L_x_40) ;  /* 0x0000000000048947 */ /* 0x000fea0003800000 */
[----:B------:R2:W5:Y:S02]  /*2d70*/  LDG.E.LTC128B.U16 R18, desc[UR50][R8.64+0x2] ;  /* 0x0000023208127981 */ /* 0x000564000c1e1520 */
.L_x_40:
[----:B------:R-:W-:Y:S05]  /*2d80*/  BSYNC B1 ;  /* 0x0000000000017941 */ /* 0x000fea0003800000 */
.L_x_39:
[----:B0----5:R-:W-:Y:S01]  /*2d90*/  HADD2.F32 R5, -RZ, R18.H0_H0 ;  /* 0x20000012ff057230 */ /* 0x021fe20000004100 */
[----:B------:R-:W-:Y:S01]  /*2da0*/  ISETP.GT.AND P1, PT, R0, 0x8, PT ;  /* 0x000000080000780c */ /* 0x000fe20003f24270 */
[----:B------:R-:W-:Y:S03]  /*2db0*/  BSSY B1, `(.L_x_41) ;  /* 0x0000008000017945 */ /* 0x000fe60003800000 */
[----:B------:R-:W-:Y:S01]  /*2dc0*/  FMUL R12, R5, R22 ;  /* 0x00000016050c7220 */ /* 0x000fe20000400000 */
[----:B------:R-:W-:-:S03]  /*2dd0*/  ISETP.GT.AND P2, PT, R4, RZ, P1 ;  /* 0x000000ff0400720c */ /* 0x000fc60000f44270 */
[----:B------:R-:W-:-:S05]  /*2de0*/  FFMA R12, R27, R23, R12 ;  /* 0x000000171b0c7223 */ /* 0x000fca000000000c */
[----:B------:R-:W-:-:S05]  /*2df0*/  F2FP.F16.F32.PACK_AB R12, RZ, R12 ;  /* 0x0000000cff0c723e */ /* 0x000fca00000000ff */
[----:B------:R0:W-:Y:S01]  /*2e00*/  @P0 STG.E.U16 desc[UR50][R10.64+0x2], R12 ;  /* 0x0000020c0a000986 */ /* 0x0001e2000c101532 */
[----:B------:R-:W-:Y:S05]  /*2e10*/  @!P2 BRA `(.L_x_42) ;  /* 0x000000000004a947 */ /* 0x000fea0003800000 */
[----:B------:R3:W5:Y:S02]  /*2e20*/  LDG.E.LTC128B.U16 R18, desc[UR50][R6.64+0x10] ;  /* 0x0000103206127981 */ /* 0x000764000c1e1520 */
.L_x_42:
[----:B------:R-:W-:Y:S05]  /*2e30*/  BSYNC B1 ;  /* 0x0000000000017941 */ /* 0x000fea0003800000 */
.L_x_41:
[----:B-----5:R-:W-:Y:S01]  /*2e40*/  HADD2.F32 R5, -RZ, R18.H0_H0 ;  /* 0x20000012ff057230 */ /* 0x020fe20000004100 */
        /* <DEDUP_REMOVED lines=9> */
.L_x_44:
[----:B------:R-:W-:Y:S05]  /*2ee0*/  BSYNC B1 ;  /* 0x0000000000017941 */ /* 0x000fea0003800000 */
.L_x_43:
[----:B----45:R-:W-:Y:S01]  /*2ef0*/  HADD2.F32 R5, -RZ, R18.H0_H0 ;  /* 0x20000012ff057230 */ /* 0x030fe20000004100 */
[----:B------:R-:W-:Y:S01]  /*2f00*/  ISETP.GT.AND P1, PT, R4, 0x8, P1 ;  /* 0x000000080400780c */ /* 0x000fe20000f24270 */
[----:B------:R-:W-:Y:S03]  /*2f10*/  BSSY B1, `(.L_x_45) ;  /* 0x0000007000017945 */ /* 0x000fe60003800000 */
[----:B0-----:R-:W-:-:S04]  /*2f20*/  FMUL R12, R5, R22 ;  /* 0x00000016050c7220 */ /* 0x001fc80000400000 */
[----:B------:R-:W-:-:S05]  /*2f30*/  FFMA R12, R29, R23, R12 ;  /* 0x000000171d0c7223 */ /* 0x000fca000000000c */
[----:B------:R-:W-:-:S05]  /*2f40*/  F2FP.F16.F32.PACK_AB R12, RZ, R12 ;  /* 0x0000000cff0c723e */ /* 0x000fca00000000ff */
[----:B------:R0:W-:Y:S01]  /*2f50*/  @P3 STG.E.U16 desc[UR50][R2.64+0x12], R12 ;  /* 0x0000120c02003986 */ /* 0x0001e2000c101532 */
[----:B------:R-:W-:Y:S05]  /*2f60*/  @!P1 BRA `(.L_x_46) ;  /* 0x0000000000049947 */ /* 0x000fea0003800000 */
[----:B------:R4:W5:Y:S02]  /*2f70*/  LDG.E.LTC128B.U16 R18, desc[UR50][R8.64+0x10] ;  /* 0x0000103208127981 */ /* 0x000964000c1e1520 */
.L_x_46:
[----:B------:R-:W-:Y:S05]  /*2f80*/  BSYNC B1 ;  /* 0x0000000000017941 */ /* 0x000fea0003800000 */
.L_x_45:
[----:B-----5:R-:W-:Y:S01]  /*2f90*/  HADD2.F32 R5, -RZ, R18.H0_H0 ;  /* 0x20000012ff057230 */ /* 0x020fe20000004100 */
[----:B------:R-:W-:Y:S01]  /*2fa0*/  ISETP.GT.AND P0, PT, R4, 0x8, P0 ;  /* 0x000000080400780c */ /* 0x000fe20000704270 */
[----:B------:R-:W-:Y:S03]  /*2fb0*/  BSSY B1, `(.L_x_47) ;  /* 0x0000007000017945 */ /* 0x000fe60003800000 */
[----:B------:R-:W-:-:S04]  /*2fc0*/  FMUL R5, R5, R22 ;  /* 0x0000001605057220 */ /* 0x000fc80000400000 */
[----:B------:R-:W-:-:S05]  /*2fd0*/  FFMA R5, R30, R23, R5 ;  /* 0x000000171e057223 */ /* 0x000fca0000000005 */
[----:B------:R-:W-:-:S05]  /*2fe0*/  F2FP.F16.F32.PACK_AB R5, RZ, R5 ;  /* 0x00000005ff05723e */ /* 0x000fca00000000ff */
[----:B------:R0:W-:Y:S01]  /*2ff0*/  @P1 STG.E.U16 desc[UR50][R10.64+0x10], R5 ;  /* 0x000010050a001986 */ /* 0x0001e2000c101532 */
[----:B------:R-:W-:Y:S05]  /*3000*/  @!P0 BRA `(.L_x_48) ;  /* 0x0000000000048947 */ /* 0x000fea0003800000 */
[----:B------:R0:W5:Y:S02]  /*3010*/  LDG.E.LTC128B.U16 R18, desc[UR50][R8.64+0x12] ;  /* 0x0000123208127981 */ /* 0x000164000c1e1520 */
.L_x_48:
[----:B------:R-:W-:Y:S05]  /*3020*/  BSYNC B1 ;  /* 0x0000000000017941 */ /* 0x000fea0003800000 */
.L_x_47:
        /* <DEDUP_REMOVED lines=10> */
.L_x_50:
[----:B------:R-:W-:Y:S05]  /*30d0*/  BSYNC B1 ;  /* 0x0000000000017941 */ /* 0x000fea0003800000 */
.L_x_49:
        /* <DEDUP_REMOVED lines=10> */
.L_x_52:
[----:B------:R-:W-:Y:S05]  /*3180*/  BSYNC B1 ;  /* 0x0000000000017941 */ /* 0x000fea0003800000 */
.L_x_51:
[----:B0----5:R-:W-:Y:S01]  /*3190*/  HADD2.F32 R5, -RZ, R18.H0_H0 ;  /* 0x20000012ff057230 */ /* 0x021fe20000004100 */
        /* <DEDUP_REMOVED lines=8> */
.L_x_54:
[----:B------:R-:W-:Y:S05]  /*3220*/  BSYNC B1 ;  /* 0x0000000000017941 */ /* 0x000fea0003800000 */
.L_x_53:
        /* <DEDUP_REMOVED lines=9> */
.L_x_56:
[----:B------:R-:W-:Y:S05]  /*32c0*/  BSYNC B1 ;  /* 0x0000000000017941 */ /* 0x000fea0003800000 */
.L_x_55:
        /* <DEDUP_REMOVED lines=10> */
.L_x_58:
[----:B------:R-:W-:Y:S05]  /*3370*/  BSYNC B1 ;  /* 0x0000000000017941 */ /* 0x000fea0003800000 */
.L_x_57:
        /* <DEDUP_REMOVED lines=10> */
.L_x_60:
[----:B------:R-:W-:Y:S05]  /*3420*/  BSYNC B1 ;  /* 0x0000000000017941 */ /* 0x000fea0003800000 */
.L_x_59:
        /* <DEDUP_REMOVED lines=9> */
.L_x_62:
[----:B------:R-:W-:Y:S05]  /*34c0*/  BSYNC B1 ;  /* 0x0000000000017941 */ /* 0x000fea0003800000 */
.L_x_61:
        /* <DEDUP_REMOVED lines=9> */
.L_x_64:
[----:B------:R-:W-:Y:S05]  /*3560*/  BSYNC B1 ;  /* 0x0000000000017941 */ /* 0x000fea0003800000 */
.L_x_63:
        /* <DEDUP_REMOVED lines=10> */
.L_x_66:
[----:B------:R-:W-:Y:S05]  /*3610*/  BSYNC B1 ;  /* 0x0000000000017941 */ /* 0x000fea0003800000 */
.L_x_65:
        /* <DEDUP_REMOVED lines=10> */
.L_x_68:
[----:B------:R-:W-:Y:S05]  /*36c0*/  BSYNC B1 ;  /* 0x0000000000017941 */ /* 0x000fea0003800000 */
.L_x_67:
        /* <DEDUP_REMOVED lines=9> */
.L_x_70:
[----:B------:R-:W-:Y:S05]  /*3760*/  BSYNC B1 ;  /* 0x0000000000017941 */ /* 0x000fea0003800000 */
.L_x_69:
        /* <DEDUP_REMOVED lines=9> */
.L_x_72:
[----:B------:R-:W-:Y:S05]  /*3800*/  BSYNC B1 ;  /* 0x0000000000017941 */ /* 0x000fea0003800000 */
.L_x_71:
        /* <DEDUP_REMOVED lines=10> */
.L_x_74:
[----:B------:R-:W-:Y:S05]  /*38b0*/  BSYNC B1 ;  /* 0x0000000000017941 */ /* 0x000fea0003800000 */
.L_x_73:
        /* <DEDUP_REMOVED lines=10> */
.L_x_76:
[----:B------:R-:W-:Y:S05]  /*3960*/  BSYNC B1 ;  /* 0x0000000000017941 */ /* 0x000fea0003800000 */
.L_x_75:
        /* <DEDUP_REMOVED lines=9> */
.L_x_78:
[----:B------:R-:W-:Y:S05]  /*3a00*/  BSYNC B1 ;  /* 0x0000000000017941 */ /* 0x000fea0003800000 */
.L_x_77:
        /* <DEDUP_REMOVED lines=9> */
.L_x_80:
[----:B------:R-:W-:Y:S05]  /*3aa0*/  BSYNC B1 ;  /* 0x0000000000017941 */ /* 0x000fea0003800000 */
.L_x_79:
        /* <DEDUP_REMOVED lines=10> */
.L_x_82:
[----:B------:R-:W-:Y:S05]  /*3b50*/  BSYNC B1 ;  /* 0x0000000000017941 */ /* 0x000fea0003800000 */
.L_x_81:
        /* <DEDUP_REMOVED lines=10> */
.L_x_84:
[----:B------:R-:W-:Y:S05]  /*3c00*/  BSYNC B1 ;  /* 0x0000000000017941 */ /* 0x000fea0003800000 */
.L_x_83:
        /* <DEDUP_REMOVED lines=9> */
.L_x_86:
[----:B------:R-:W-:Y:S05]  /*3ca0*/  BSYNC B1 ;  /* 0x0000000000017941 */ /* 0x000fea0003800000 */
.L_x_85:
        /* <DEDUP_REMOVED lines=9> */
.L_x_88:
[----:B------:R-:W-:Y:S05]  /*3d40*/  BSYNC B1 ;  /* 0x0000000000017941 */ /* 0x000fea0003800000 */
.L_x_87:
        /* <DEDUP_REMOVED lines=10> */
.L_x_90:
[----:B------:R-:W-:Y:S05]  /*3df0*/  BSYNC B1 ;  /* 0x0000000000017941 */ /* 0x000fea0003800000 */
.L_x_89:
        /* <DEDUP_REMOVED lines=10> */
.L_x_92:
[----:B------:R-:W-:Y:S05]  /*3ea0*/  BSYNC B1 ;  /* 0x0000000000017941 */ /* 0x000fea0003800000 */
.L_x_91:
        /* <DEDUP_REMOVED lines=9> */
.L_x_94:
[----:B------:R-:W-:Y:S05]  /*3f40*/  BSYNC B1 ;  /* 0x0000000000017941 */ /* 0x000fea0003800000 */
.L_x_93:
        /* <DEDUP_REMOVED lines=9> */
.L_x_96:
[----:B------:R-:W-:Y:S05]  /*3fe0*/  BSYNC B1 ;  /* 0x0000000000017941 */ /* 0x000fea0003800000 */
.L_x_95:
        /* <DEDUP_REMOVED lines=10> */
.L_x_98:
[----:B------:R-:W-:Y:S05]  /*4090*/  BSYNC B1 ;  /* 0x0000000000017941 */ /* 0x000fea0003800000 */
.L_x_97:
        /* <DEDUP_REMOVED lines=10> */
.L_x_100:
[----:B------:R-:W-:Y:S05]  /*4140*/  BSYNC B1 ;  /* 0x0000000000017941 */ /* 0x000fea0003800000 */
.L_x_99:
        /* <DEDUP_REMOVED lines=9> */
.L_x_102:
[----:B------:R-:W-:Y:S05]  /*41e0*/  BSYNC B1 ;  /* 0x0000000000017941 */ /* 0x000fea0003800000 */
.L_x_101:
        /* <DEDUP_REMOVED lines=9> */
.L_x_104:
[----:B------:R-:W-:Y:S05]  /*4280*/  BSYNC B1 ;  /* 0x0000000000017941 */ /* 0x000fea0003800000 */
.L_x_103:
        /* <DEDUP_REMOVED lines=10> */
.L_x_106:
[----:B------:R-:W-:Y:S05]  /*4330*/  BSYNC B1 ;  /* 0x0000000000017941 */ /* 0x000fea0003800000 */
.L_x_105:
        /* <DEDUP_REMOVED lines=10> */
.L_x_108:
[----:B------:R-:W-:Y:S05]  /*43e0*/  BSYNC B1 ;  /* 0x0000000000017941 */ /* 0x000fea0003800000 */
.L_x_107:
        /* <DEDUP_REMOVED lines=9> */
.L_x_110:
[----:B------:R-:W-:Y:S05]  /*4480*/  BSYNC B1 ;  /* 0x0000000000017941 */ /* 0x000fea0003800000 */
.L_x_109:
        /* <DEDUP_REMOVED lines=9> */
.L_x_112:
[----:B------:R-:W-:Y:S05]  /*4520*/  BSYNC B1 ;  /* 0x0000000000017941 */ /* 0x000fea0003800000 */
.L_x_111:
        /* <DEDUP_REMOVED lines=10> */
.L_x_114:
[----:B------:R-:W-:Y:S05]  /*45d0*/  BSYNC B1 ;  /* 0x0000000000017941 */ /* 0x000fea0003800000 */
.L_x_113:
        /* <DEDUP_REMOVED lines=10> */
.L_x_116:
[----:B------:R-:W-:Y:S05]  /*4680*/  BSYNC B1 ;  /* 0x0000000000017941 */ /* 0x000fea0003800000 */
.L_x_115:
        /* <DEDUP_REMOVED lines=9> */
.L_x_118:
[----:B------:R-:W-:Y:S05]  /*4720*/  BSYNC B1 ;  /* 0x0000000000017941 */ /* 0x000fea0003800000 */
.L_x_117:
        /* <DEDUP_REMOVED lines=9> */
.L_x_120:
[----:B------:R-:W-:Y:S05]  /*47c0*/  BSYNC B1 ;  /* 0x0000000000017941 */ /* 0x000fea0003800000 */
.L_x_119:
        /* <DEDUP_REMOVED lines=10> */
.L_x_122:
[----:B------:R-:W-:Y:S05]  /*4870*/  BSYNC B1 ;  /* 0x0000000000017941 */ /* 0x000fea0003800000 */
.L_x_121:
        /* <DEDUP_REMOVED lines=10> */
.L_x_124:
[----:B------:R-:W-:Y:S05]  /*4920*/  BSYNC B1 ;  /* 0x0000000000017941 */ /* 0x000fea0003800000 */
.L_x_123:
        /* <DEDUP_REMOVED lines=9> */
.L_x_126:
[----:B------:R-:W-:Y:S05]  /*49c0*/  BSYNC B1 ;  /* 0x0000000000017941 */ /* 0x000fea0003800000 */
.L_x_125:
        /* <DEDUP_REMOVED lines=9> */
.L_x_128:
[----:B------:R-:W-:Y:S05]  /*4a60*/  BSYNC B1 ;  /* 0x0000000000017941 */ /* 0x000fea0003800000 */
.L_x_127:
        /* <DEDUP_REMOVED lines=10> */
.L_x_130:
[----:B------:R-:W-:Y:S05]  /*4b10*/  BSYNC B1 ;  /* 0x0000000000017941 */ /* 0x000fea0003800000 */
.L_x_129:
        /* <DEDUP_REMOVED lines=10> */
.L_x_132:
[----:B------:R-:W-:Y:S05]  /*4bc0*/  BSYNC B1 ;  /* 0x0000000000017941 */ /* 0x000fea0003800000 */
.L_x_131:
        /* <DEDUP_REMOVED lines=9> */
.L_x_134:
[----:B------:R-:W-:Y:S05]  /*4c60*/  BSYNC B1 ;  /* 0x0000000000017941 */ /* 0x000fea0003800000 */
.L_x_133:
        /* <DEDUP_REMOVED lines=9> */
.L_x_136:
[----:B------:R-:W-:Y:S05]  /*4d00*/  BSYNC B1 ;  /* 0x0000000000017941 */ /* 0x000fea0003800000 */
.L_x_135:
        /* <DEDUP_REMOVED lines=10> */
.L_x_138:
[----:B------:R-:W-:Y:S05]  /*4db0*/  BSYNC B1 ;  /* 0x0000000000017941 */ /* 0x000fea0003800000 */
.L_x_137:
        /* <DEDUP_REMOVED lines=10> */
.L_x_140:
[----:B------:R-:W-:Y:S05]  /*4e60*/  BSYNC B1 ;  /* 0x0000000000017941 */ /* 0x000fea0003800000 */
.L_x_139:
        /* <DEDUP_REMOVED lines=9> */
.L_x_142:
[----:B------:R-:W-:Y:S05]  /*4f00*/  BSYNC B1 ;  /* 0x0000000000017941 */ /* 0x000fea0003800000 */
.L_x_141:
        /* <DEDUP_REMOVED lines=9> */
.L_x_144:
[----:B------:R-:W-:Y:S05]  /*4fa0*/  BSYNC B1 ;  /* 0x0000000000017941 */ /* 0x000fea0003800000 */
.L_x_143:
        /* <DEDUP_REMOVED lines=10> */
.L_x_146:
[----:B------:R-:W-:Y:S05]  /*5050*/  BSYNC B1 ;  /* 0x0000000000017941 */ /* 0x000fea0003800000 */
.L_x_145:
        /* <DEDUP_REMOVED lines=10> */
.L_x_148:
[----:B------:R-:W-:Y:S05]  /*5100*/  BSYNC B1 ;  /* 0x0000000000017941 */ /* 0x000fea0003800000 */
.L_x_147:
        /* <DEDUP_REMOVED lines=9> */
.L_x_150:
[----:B------:R-:W-:Y:S05]  /*51a0*/  BSYNC B1 ;  /* 0x0000000000017941 */ /* 0x000fea0003800000 */
.L_x_149:
        /* <DEDUP_REMOVED lines=9> */
.L_x_152:
[----:B------:R-:W-:Y:S05]  /*5240*/  BSYNC B1 ;  /* 0x0000000000017941 */ /* 0x000fea0003800000 */
.L_x_151:
        /* <DEDUP_REMOVED lines=10> */
.L_x_154:
[----:B------:R-:W-:Y:S05]  /*52f0*/  BSYNC B1 ;  /* 0x0000000000017941 */ /* 0x000fea0003800000 */
.L_x_153:
        /* <DEDUP_REMOVED lines=10> */
.L_x_156:
[----:B------:R-:W-:Y:S05]  /*53a0*/  BSYNC B1 ;  /* 0x0000000000017941 */ /* 0x000fea0003800000 */
.L_x_155:
        /* <DEDUP_REMOVED lines=9> */
.L_x_158:
[----:B------:R-:W-:Y:S05]  /*5440*/  BSYNC B1 ;  /* 0x0000000000017941 */ /* 0x000fea0003800000 */
.L_x_157:
        /* <DEDUP_REMOVED lines=9> */
.L_x_160:
[----:B------:R-:W-:Y:S05]  /*54e0*/  BSYNC B1 ;  /* 0x0000000000017941 */ /* 0x000fea0003800000 */
.L_x_159:
        /* <DEDUP_REMOVED lines=10> */
.L_x_162:
[----:B------:R-:W-:Y:S05]  /*5590*/  BSYNC B1 ;  /* 0x0000000000017941 */ /* 0x000fea0003800000 */
.L_x_161:
        /* <DEDUP_REMOVED lines=10> */
.L_x_164:
[----:B------:R-:W-:Y:S05]  /*5640*/  BSYNC B1 ;  /* 0x0000000000017941 */ /* 0x000fea0003800000 */
.L_x_163:
        /* <DEDUP_REMOVED lines=9> */
.L_x_166:
[----:B------:R-:W-:Y:S05]  /*56e0*/  BSYNC B1 ;  /* 0x0000000000017941 */ /* 0x000fea0003800000 */
.L_x_165:
        /* <DEDUP_REMOVED lines=9> */
.L_x_168:
[----:B------:R-:W-:Y:S05]  /*5780*/  BSYNC B1 ;  /* 0x0000000000017941 */ /* 0x000fea0003800000 */
.L_x_167:
        /* <DEDUP_REMOVED lines=10> */
.L_x_170:
[----:B------:R-:W-:Y:S05]  /*5830*/  BSYNC B1 ;  /* 0x0000000000017941 */ /* 0x000fea0003800000 */
.L_x_169:
        /* <DEDUP_REMOVED lines=10> */
.L_x_172:
[----:B------:R-:W-:Y:S05]  /*58e0*/  BSYNC B1 ;  /* 0x0000000000017941 */ /* 0x000fea0003800000 */
.L_x_171:
        /* <DEDUP_REMOVED lines=9> */
.L_x_174:
[----:B------:R-:W-:Y:S05]  /*5980*/  BSYNC B1 ;  /* 0x0000000000017941 */ /* 0x000fea0003800000 */
.L_x_173:
        /* <DEDUP_REMOVED lines=9> */
.L_x_176:
[----:B------:R-:W-:Y:S05]  /*5a20*/  BSYNC B1 ;  /* 0x0000000000017941 */ /* 0x000fea0003800000 */
.L_x_175:
        /* <DEDUP_REMOVED lines=10> */
.L_x_178:
[----:B------:R-:W-:Y:S05]  /*5ad0*/  BSYNC B1 ;  /* 0x0000000000017941 */ /* 0x000fea0003800000 */
.L_x_177:
        /* <DEDUP_REMOVED lines=10> */
.L_x_180:
[----:B------:R-:W-:Y:S05]  /*5b80*/  BSYNC B1 ;  /* 0x0000000000017941 */ /* 0x000fea0003800000 */
.L_x_179:
        /* <DEDUP_REMOVED lines=9> */
.L_x_182:
[----:B------:R-:W-:Y:S05]  /*5c20*/  BSYNC B1 ;  /* 0x0000000000017941 */ /* 0x000fea0003800000 */
.L_x_181:
        /* <DEDUP_REMOVED lines=9> */
.L_x_184:
[----:B------:R-:W-:Y:S05]  /*5cc0*/  BSYNC B1 ;  /* 0x0000000000017941 */ /* 0x000fea0003800000 */
.L_x_183:
        /* <DEDUP_REMOVED lines=10> */
.L_x_186:
[----:B------:R-:W-:Y:S05]  /*5d70*/  BSYNC B1 ;  /* 0x0000000000017941 */ /* 0x000fea0003800000 */
.L_x_185:
        /* <DEDUP_REMOVED lines=10> */
.L_x_188:
[----:B------:R-:W-:Y:S05]  /*5e20*/  BSYNC B1 ;  /* 0x0000000000017941 */ /* 0x000fea0003800000 */
.L_x_187:
        /* <DEDUP_REMOVED lines=9> */
.L_x_190:
[----:B------:R-:W-:Y:S05]  /*5ec0*/  BSYNC B1 ;  /* 0x0000000000017941 */ /* 0x000fea0003800000 */
.L_x_189:
        /* <DEDUP_REMOVED lines=9> */
.L_x_192:
[----:B------:R-:W-:Y:S05]  /*5f60*/  BSYNC B1 ;  /* 0x0000000000017941 */ /* 0x000fea0003800000 */
.L_x_191:
        /* <DEDUP_REMOVED lines=10> */
.L_x_194:
[----:B------:R-:W-:Y:S05]  /*6010*/  BSYNC B1 ;  /* 0x0000000000017941 */ /* 0x000fea0003800000 */
.L_x_193:
        /* <DEDUP_REMOVED lines=10> */
.L_x_196:
[----:B------:R-:W-:Y:S05]  /*60c0*/  BSYNC B1 ;  /* 0x0000000000017941 */ /* 0x000fea0003800000 */
.L_x_195:
        /* <DEDUP_REMOVED lines=9> */
.L_x_198:
[----:B------:R-:W-:Y:S05]  /*6160*/  BSYNC B1 ;  /* 0x0000000000017941 */ /* 0x000fea0003800000 */
.L_x_197:
        /* <DEDUP_REMOVED lines=9> */
.L_x_200:
[----:B------:R-:W-:Y:S05]  /*6200*/  BSYNC B1 ;  /* 0x0000000000017941 */ /* 0x000fea0003800000 */
.L_x_199:
        /* <DEDUP_REMOVED lines=10> */
.L_x_202:
[----:B------:R-:W-:Y:S05]  /*62b0*/  BSYNC B1 ;  /* 0x0000000000017941 */ /* 0x000fea0003800000 */
.L_x_201:
        /* <DEDUP_REMOVED lines=10> */
.L_x_204:
[----:B------:R-:W-:Y:S05]  /*6360*/  BSYNC B1 ;  /* 0x0000000000017941 */ /* 0x000fea0003800000 */
.L_x_203:
        /* <DEDUP_REMOVED lines=9> */
.L_x_206:
[----:B------:R-:W-:Y:S05]  /*6400*/  BSYNC B1 ;  /* 0x0000000000017941 */ /* 0x000fea0003800000 */
.L_x_205:
        /* <DEDUP_REMOVED lines=9> */
.L_x_208:
[----:B------:R-:W-:Y:S05]  /*64a0*/  BSYNC B1 ;  /* 0x0000000000017941 */ /* 0x000fea0003800000 */
.L_x_207:
        /* <DEDUP_REMOVED lines=10> */
.L_x_210:
[----:B------:R-:W-:Y:S05]  /*6550*/  BSYNC B1 ;  /* 0x0000000000017941 */ /* 0x000fea0003800000 */
.L_x_209:
        /* <DEDUP_REMOVED lines=10> */
.L_x_212:
[----:B------:R-:W-:Y:S05]  /*6600*/  BSYNC B1 ;  /* 0x0000000000017941 */ /* 0x000fea0003800000 */
.L_x_211:
        /* <DEDUP_REMOVED lines=9> */
.L_x_214:
[----:B------:R-:W-:Y:S05]  /*66a0*/  BSYNC B1 ;  /* 0x0000000000017941 */ /* 0x000fea0003800000 */
.L_x_213:
        /* <DEDUP_REMOVED lines=9> */
.L_x_216:
[----:B------:R-:W-:Y:S05]  /*6740*/  BSYNC B1 ;  /* 0x0000000000017941 */ /* 0x000fea0003800000 */
.L_x_215:
        /* <DEDUP_REMOVED lines=10> */
.L_x_218:
[----:B------:R-:W-:Y:S05]  /*67f0*/  BSYNC B1 ;  /* 0x0000000000017941 */ /* 0x000fea0003800000 */
.L_x_217:
        /* <DEDUP_REMOVED lines=10> */
.L_x_220:
[----:B------:R-:W-:Y:S05]  /*68a0*/  BSYNC B1 ;  /* 0x0000000000017941 */ /* 0x000fea0003800000 */
.L_x_219:
        /* <DEDUP_REMOVED lines=9> */
.L_x_222:
[----:B------:R-:W-:Y:S05]  /*6940*/  BSYNC B1 ;  /* 0x0000000000017941 */ /* 0x000fea0003800000 */
.L_x_221:
        /* <DEDUP_REMOVED lines=9> */
.L_x_224:
[----:B------:R-:W-:Y:S05]  /*69e0*/  BSYNC B1 ;  /* 0x0000000000017941 */ /* 0x000fea0003800000 */
.L_x_223:
        /* <DEDUP_REMOVED lines=10> */
.L_x_226:
[----:B------:R-:W-:Y:S05]  /*6a90*/  BSYNC B1 ;  /* 0x0000000000017941 */ /* 0x000fea0003800000 */
.L_x_225:
        /* <DEDUP_REMOVED lines=10> */
.L_x_228:
[----:B------:R-:W-:Y:S05]  /*6b40*/  BSYNC B1 ;  /* 0x0000000000017941 */ /* 0x000fea0003800000 */
.L_x_227:
        /* <DEDUP_REMOVED lines=9> */
.L_x_230:
[----:B------:R-:W-:Y:S05]  /*6be0*/  BSYNC B1 ;  /* 0x0000000000017941 */ /* 0x000fea0003800000 */
.L_x_229:
        /* <DEDUP_REMOVED lines=9> */
.L_x_232:
[----:B------:R-:W-:Y:S05]  /*6c80*/  BSYNC B1 ;  /* 0x0000000000017941 */ /* 0x000fea0003800000 */
.L_x_231:
        /* <DEDUP_REMOVED lines=10> */
.L_x_234:
[----:B------:R-:W-:Y:S05]  /*6d30*/  BSYNC B1 ;  /* 0x0000000000017941 */ /* 0x000fea0003800000 */
.L_x_233:
        /* <DEDUP_REMOVED lines=10> */
.L_x_236:
[----:B------:R-:W-:Y:S05]  /*6de0*/  BSYNC B1 ;  /* 0x0000000000017941 */ /* 0x000fea0003800000 */
.L_x_235:
        /* <DEDUP_REMOVED lines=9> */
.L_x_238:
[----:B------:R-:W-:Y:S05]  /*6e80*/  BSYNC B1 ;  /* 0x0000000000017941 */ /* 0x000fea0003800000 */
.L_x_237:
        /* <DEDUP_REMOVED lines=9> */
.L_x_240:
[----:B------:R-:W-:Y:S05]  /*6f20*/  BSYNC B1 ;  /* 0x0000000000017941 */ /* 0x000fea0003800000 */
.L_x_239:
        /* <DEDUP_REMOVED lines=10> */
.L_x_242:
[----:B------:R-:W-:Y:S05]  /*6fd0*/  BSYNC B1 ;  /* 0x0000000000017941 */ /* 0x000fea0003800000 */
.L_x_241:
        /* <DEDUP_REMOVED lines=10> */
.L_x_244:
[----:B------:R-:W-:Y:S05]  /*7080*/  BSYNC B1 ;  /* 0x0000000000017941 */ /* 0x000fea0003800000 */
.L_x_243:
        /* <DEDUP_REMOVED lines=9> */
.L_x_246:
[----:B------:R-:W-:Y:S05]  /*7120*/  BSYNC B1 ;  /* 0x0000000000017941 */ /* 0x000fea0003800000 */
.L_x_245:
        /* <DEDUP_REMOVED lines=9> */
.L_x_248:
[----:B------:R-:W-:Y:S05]  /*71c0*/  BSYNC B1 ;  /* 0x0000000000017941 */ /* 0x000fea0003800000 */
.L_x_247:
        /* <DEDUP_REMOVED lines=10> */
.L_x_250:
[----:B------:R-:W-:Y:S05]  /*7270*/  BSYNC B1 ;  /* 0x0000000000017941 */ /* 0x000fea0003800000 */
.L_x_249:
        /* <DEDUP_REMOVED lines=10> */
.L_x_252:
[----:B------:R-:W-:Y:S05]  /*7320*/  BSYNC B1 ;  /* 0x0000000000017941 */ /* 0x000fea0003800000 */
.L_x_251:
        /* <DEDUP_REMOVED lines=9> */
.L_x_254:
[----:B------:R-:W-:Y:S05]  /*73c0*/  BSYNC B1 ;  /* 0x0000000000017941 */ /* 0x000fea0003800000 */
.L_x_253:
        /* <DEDUP_REMOVED lines=9> */
.L_x_256:
[----:B------:R-:W-:Y:S05]  /*7460*/  BSYNC B1 ;  /* 0x0000000000017941 */ /* 0x000fea0003800000 */
.L_x_255:
        /* <DEDUP_REMOVED lines=10> */
.L_x_258:
[----:B------:R-:W-:Y:S05]  /*7510*/  BSYNC B1 ;  /* 0x0000000000017941 */ /* 0x000fea0003800000 */
.L_x_257:
        /* <DEDUP_REMOVED lines=10> */
.L_x_260:
[----:B------:R-:W-:Y:S05]  /*75c0*/  BSYNC B1 ;  /* 0x0000000000017941 */ /* 0x000fea0003800000 */
.L_x_259:
        /* <DEDUP_REMOVED lines=9> */
.L_x_262:
[----:B------:R-:W-:Y:S05]  /*7660*/  BSYNC B1 ;  /* 0x0000000000017941 */ /* 0x000fea0003800000 */
.L_x_261:
        /* <DEDUP_REMOVED lines=9> */
.L_x_264:
[----:B------:R-:W-:Y:S05]  /*7700*/  BSYNC B1 ;  /* 0x0000000000017941 */ /* 0x000fea0003800000 */
.L_x_263:
        /* <DEDUP_REMOVED lines=10> */
.L_x_266:
[----:B------:R-:W-:Y:S05]  /*77b0*/  BSYNC B1 ;  /* 0x0000000000017941 */ /* 0x000fea0003800000 */
.L_x_265:
        /* <DEDUP_REMOVED lines=10> */
.L_x_268:
[----:B------:R-:W-:Y:S05]  /*7860*/  BSYNC B1 ;  /* 0x0000000000017941 */ /* 0x000fea0003800000 */
.L_x_267:
        /* <DEDUP_REMOVED lines=9> */
.L_x_270:
[----:B------:R-:W-:Y:S05]  /*7900*/  BSYNC B1 ;  /* 0x0000000000017941 */ /* 0x000fea0003800000 */
.L_x_269:
        /* <DEDUP_REMOVED lines=9> */
.L_x_272:
[----:B------:R-:W-:Y:S05]  /*79a0*/  BSYNC B1 ;  /* 0x0000000000017941 */ /* 0x000fea0003800000 */
.L_x_271:
        /* <DEDUP_REMOVED lines=10> */
.L_x_274:
[----:B------:R-:W-:Y:S05]  /*7a50*/  BSYNC B1 ;  /* 0x0000000000017941 */ /* 0x000fea0003800000 */
.L_x_273:
        /* <DEDUP_REMOVED lines=10> */
.L_x_276:
[----:B------:R-:W-:Y:S05]  /*7b00*/  BSYNC B1 ;  /* 0x0000000000017941 */ /* 0x000fea0003800000 */
.L_x_275:
        /* <DEDUP_REMOVED lines=9> */
.L_x_278:
[----:B------:R-:W-:Y:S05]  /*7ba0*/  BSYNC B1 ;  /* 0x0000000000017941 */ /* 0x000fea0003800000 */
.L_x_277:
        /* <DEDUP_REMOVED lines=9> */
.L_x_280:
[----:B------:R-:W-:Y:S05]  /*7c40*/  BSYNC B1 ;  /* 0x0000000000017941 */ /* 0x000fea0003800000 */
.L_x_279:
        /* <DEDUP_REMOVED lines=10> */
.L_x_282:
[----:B------:R-:W-:Y:S05]  /*7cf0*/  BSYNC B1 ;  /* 0x0000000000017941 */ /* 0x000fea0003800000 */
.L_x_281:
        /* <DEDUP_REMOVED lines=10> */
.L_x_284:
[----:B------:R-:W-:Y:S05]  /*7da0*/  BSYNC B1 ;  /* 0x0000000000017941 */ /* 0x000fea0003800000 */
.L_x_283:
        /* <DEDUP_REMOVED lines=9> */
.L_x_286:
[----:B------:R-:W-:Y:S05]  /*7e40*/  BSYNC B1 ;  /* 0x0000000000017941 */ /* 0x000fea0003800000 */
.L_x_285:
[----:B0----5:R-:W-:Y:S01]  /*7e50*/  HADD2.F32 R3, -RZ, R18.H0_H0 ;  /* 0x20000012ff037230 */ /* 0x021fe20000004100 */
[----:B------:R-:W-:Y:S01]  /*7e60*/  ISETP.GT.AND P0, PT, R4, 0x8, P0 ;  /* 0x000000080400780c */ /* 0x000fe20000704270 */
[----:B------:R-:W-:Y:S01]  /*7e70*/  @P1 IMAD.MOV.U32 R2, RZ, RZ, R10 ;  /* 0x000000ffff021224 */ /* 0x000fe200078e000a */
[----:B------:R-:W-:Y:S02]  /*7e80*/  BSSY B1, `(.L_x_287) ;  /* 0x0000009000017945 */ /* 0x000fe40003800000 */
[----:B------:R-:W-:-:S04]  /*7e90*/  FMUL R3, R3, R22 ;  /* 0x0000001603037220 */ /* 0x000fc80000400000 */
[----:B------:R-:W-:-:S05]  /*7ea0*/  FFMA R3, R150, R23, R3 ;  /* 0x0000001796037223 */ /* 0x000fca0000000003 */
[----:B------:R-:W-:-:S04]  /*7eb0*/  F2FP.F16.F32.PACK_AB R3, RZ, R3 ;  /* 0x00000003ff03723e */ /* 0x000fc800000000ff */
[----:B------:R-:W-:Y:S01]  /*7ec0*/  PRMT R0, R3, 0x7610, R0 ;  /* 0x0000761003007816 */ /* 0x000fe20000000000 */
[----:B------:R-:W-:-:S05]  /*7ed0*/  @P1 IMAD.MOV.U32 R3, RZ, RZ, R11 ;  /* 0x000000ffff031224 */ /* 0x000fca00078e000b */
[----:B------:R0:W-:Y:S01]  /*7ee0*/  @P1 STG.E.U16 desc[UR50][R2.64+0x1f0], R0 ;  /* 0x0001f00002001986 */ /* 0x0001e2000c101532 */
[----:B------:R-:W-:Y:S05]  /*7ef0*/  @!P0 BRA `(.L_x_288) ;  /* 0x0000000000048947 */ /* 0x000fea0003800000 */
[----:B------:R0:W5:Y:S02]  /*7f00*/  LDG.E.LTC128B.U16 R18, desc[UR50][R8.64+0x1f2] ;  /* 0x0001f23208127981 */ /* 0x000164000c1e1520 */
.L_x_288:
[----:B------:R-:W-:Y:S05]  /*7f10*/  BSYNC B1 ;  /* 0x0000000000017941 */ /* 0x000fea0003800000 */
.L_x_287:
[----:B------:R-:W-:Y:S05]  /*7f20*/  @!P0 BRA `(.L_x_289) ;  /* 0x0000002400408947 */ /* 0x000fea0003800000 */
[----:B0----5:R-:W-:-:S05]  /*7f30*/  HADD2.F32 R3, -RZ, R18.H0_H0 ;  /* 0x20000012ff037230 */ /* 0x021fca0000004100 */
[----:B------:R-:W-:-:S04]  /*7f40*/  FMUL R0, R3, R22 ;  /* 0x0000001603007220 */ /* 0x000fc80000400000 */
[----:B------:R-:W-:-:S05]  /*7f50*/  FFMA R0, R151, R23, R0 ;  /* 0x0000001797007223 */ /* 0x000fca0000000000 */
[----:B------:R-:W-:-:S05]  /*7f60*/  F2FP.F16.F32.PACK_AB R0, RZ, R0 ;  /* 0x00000000ff00723e */ /* 0x000fca00000000ff */
[----:B------:R0:W-:Y:S01]  /*7f70*/  STG.E.U16 desc[UR50][R10.64+0x1f2], R0 ;  /* 0x0001f2000a007986 */ /* 0x0001e2000c101532 */
[----:B------:R-:W-:Y:S05]  /*7f80*/  BRA `(.L_x_289) ;  /* 0x0000002400287947 */ /* 0x000fea0003800000 */
.L_x_36:
[----:B------:R-:W-:Y:S01]  /*7f90*/  ISETP.GT.AND P0, PT, R0, 0x1, PT ;  /* 0x000000010000780c */ /* 0x000fe20003f04270 */
[----:B------:R-:W-:Y:S01]  /*7fa0*/  ULDC.64 UR4, c[0x0][0x5c0] ;  /* 0x0001700000047ab9 */ /* 0x000fe20000000a00 */
[-C--:B------:R-:W-:Y:S01]  /*7fb0*/  FMUL R24, R24, R23.reuse ;  /* 0x0000001718187220 */ /* 0x080fe20000400000 */
[-C--:B------:R-:W-:Y:S01]  /*7fc0*/  FMUL R25, R25, R23.reuse ;  /* 0x0000001719197220 */ /* 0x080fe20000400000 */
[----:B------:R-:W-:Y:S01]  /*7fd0*/  ISETP.GT.AND P3, PT, R4, RZ, P0 ;  /* 0x000000ff0400720c */ /* 0x000fe20000764270 */
[-C--:B------:R-:W-:Y:S01]  /*7fe0*/  FMUL R26, R26, R23.reuse ;  /* 0x000000171a1a7220 */ /* 0x080fe20000400000 */
[----:B------:R-:W-:Y:S01]  /*7ff0*/  LEA R2, P4, R172, UR4, 0x1 ;  /* 0x00000004ac027c11 */ /* 0x000fe2000f8808ff */
[-C--:B------:R-:W-:Y:S01]  /*8000*/  FMUL R27, R27, R23.reuse ;  /* 0x000000171b1b7220 */ /* 0x080fe20000400000 */
[----:B------:R-:W-:Y:S01]  /*8010*/  F2FP.F16.F32.PACK_AB R24, RZ, R24 ;  /* 0x00000018ff18723e */ /* 0x000fe200000000ff */
[-C--:B------:R-:W-:Y:S01]  /*8020*/  FMUL R28, R28, R23.reuse ;  /* 0x000000171c1c7220 */ /* 0x080fe20000400000 */
[----:B------:R-:W-:Y:S01]  /*8030*/  LEA.HI.X R3, R172, UR5, R175, 0x1, P4 ;  /* 0x00000005ac037c11 */ /* 0x000fe2000a0f0caf */
[----:B------:R-:W-:Y:S01]  /*8040*/  FMUL R29, R29, R23 ;  /* 0x000000171d1d7220 */ /* 0x000fe20000400000 */
[----:B------:R-:W-:Y:S01]  /*8050*/  F2FP.F16.F32.PACK_AB R25, RZ, R25 ;  /* 0x00000019ff19723e */ /* 0x000fe200000000ff */
[-C--:B------:R-:W-:Y:S01]  /*8060*/  FMUL R30, R30, R23.reuse ;  /* 0x000000171e1e7220 */ /* 0x080fe20000400000 */
[C---:B------:R-:W-:Y:S01]  /*8070*/  SHF.L.U64.HI R11, R10.reuse, 0x4, R11 ;  /* 0x000000040a0b7819 */ /* 0x040fe2000001020b */
[----:B------:R-:W-:Y:S01]  /*8080*/  @P1 STG.E.U16 desc[UR50][R2.64], R24 ;  /* 0x0000001802001986 */ /* 0x000fe2000c101532 */
[----:B------:R-:W-:Y:S01]  /*8090*/  LEA R6, P4, R10, R2, 0x4 ;  /* 0x000000020a067211 */ /* 0x000fe200078820ff */
[-C--:B------:R-:W-:Y:S01]  /*80a0*/  FMUL R31, R31, R23.reuse ;  /* 0x000000171f1f7220 */ /* 0x080fe20000400000 */
[----:B------:R-:W-:Y:S01]  /*80b0*/  ISETP.GT.AND P2, PT, R4, 0x8, P2 ;  /* 0x000000080400780c */ /* 0x000fe20001744270 */
[----:B------:R-:W-:Y:S01]  /*80c0*/  @P3 STG.E.U16 desc[UR50][R2.64+0x2], R25 ;  /* 0x0000021902003986 */ /* 0x000fe2000c101532 */
[----:B------:R-:W-:Y:S01]  /*80d0*/  ISETP.GT.AND P1, PT, R0, 0x8, PT ;  /* 0x000000080000780c */ /* 0x000fe20003f24270 */
[----:B------:R-:W-:Y:S01]  /*80e0*/  IMAD.X R7, R11, 0x1, R3, P4 ;  /* 0x000000010b077824 */ /* 0x000fe200020e0603 */
[----:B------:R-:W-:Y:S01]  /*80f0*/  ISETP.GT.AND P3, PT, R4, 0x8, P0 ;  /* 0x000000080400780c */ /* 0x000fe20000764270 */
[-C--:B------:R-:W-:Y:S01]  /*8100*/  FMUL R32, R32, R23.reuse ;  /* 0x0000001720207220 */ /* 0x080fe20000400000 */
[----:B------:R-:W-:Y:S01]  /*8110*/  ISETP.GT.AND P0, PT, R0, 0x9, PT ;  /* 0x000000090000780c */ /* 0x000fe20003f04270 */
[-C--:B------:R-:W-:Y:S01]  /*8120*/  FMUL R33, R33, R23.reuse ;  /* 0x0000001721217220 */ /* 0x080fe20000400000 */
[----:B------:R-:W-:Y:S01]  /*8130*/  ISETP.GT.AND P5, PT, R4, RZ, P1 ;  /* 0x000000ff0400720c */ /* 0x000fe20000fa4270 */
[-C--:B------:R-:W-:Y:S01]  /*8140*/  FMUL R34, R34, R23.reuse ;  /* 0x0000001722227220 */ /* 0x080fe20000400000 */
[----:B------:R-:W-:Y:S01]  /*8150*/  ISETP.GT.AND P4, PT, R4, RZ, P0 ;  /* 0x000000ff0400720c */ /* 0x000fe20000784270 */
[-C--:B------:R-:W-:Y:S01]  /*8160*/  FMUL R35, R35, R23.reuse ;  /* 0x0000001723237220 */ /* 0x080fe20000400000 */
[----:B------:R-:W-:Y:S01]  /*8170*/  F2FP.F16.F32.PACK_AB R26, RZ, R26 ;  /* 0x0000001aff1a723e */ /* 0x000fe200000000ff */
[----:B------:R-:W-:Y:S01]  /*8180*/  FMUL R36, R36, R23 ;  /* 0x0000001724247220 */ /* 0x000fe20000400000 */
[----:B------:R-:W-:Y:S01]  /*8190*/  F2FP.F16.F32.PACK_AB R27, RZ, R27 ;  /* 0x0000001bff1b723e */ /* 0x000fe200000000ff */
[----:B------:R-:W-:Y:S01]  /*81a0*/  FMUL R37, R37, R23 ;  /* 0x0000001725257220 */ /* 0x000fe20000400000 */
[----:B------:R-:W-:Y:S01]  /*81b0*/  F2FP.F16.F32.PACK_AB R28, RZ, R28 ;  /* 0x0000001cff1c723e */ /* 0x000fe200000000ff */
[----:B------:R-:W-:Y:S01]  /*81c0*/  @P2 STG.E.U16 desc[UR50][R6.64], R26 ;  /* 0x0000001a06002986 */ /* 0x000fe2000c101532 */
[----:B------:R-:W-:Y:S01]  /*81d0*/  F2FP.F16.F32.PACK_AB R29, RZ, R29 ;  /* 0x0000001dff1d723e */ /* 0x000fe200000000ff */
[-C--:B------:R-:W-:Y:S01]  /*81e0*/  FMUL R38, R38, R23.reuse ;  /* 0x0000001726267220 */ /* 0x080fe20000400000 */
[----:B------:R-:W-:Y:S01]  /*81f0*/  ISETP.GT.AND P1, PT, R4, 0x8, P1 ;  /* 0x000000080400780c */ /* 0x000fe20000f24270 */
[----:B------:R-:W-:Y:S01]  /*8200*/  @P3 STG.E.U16 desc[UR50][R6.64+0x2], R27 ;  /* 0x0000021b06003986 */ /* 0x000fe2000c101532 */
[----:B------:R-:W-:Y:S01]  /*8210*/  ISETP.GT.AND P3, PT, R0, 0x10, PT ;  /* 0x000000100000780c */ /* 0x000fe20003f64270 */
[-C--:B------:R-:W-:Y:S01]  /*8220*/  FMUL R39, R39, R23.reuse ;  /* 0x0000001727277220 */ /* 0x080fe20000400000 */
[----:B------:R-:W-:Y:S01]  /*8230*/  ISETP.GT.AND P2, PT, R4, 0x8, P0 ;  /* 0x000000080400780c */ /* 0x000fe20000744270 */
[----:B------:R-:W-:Y:S01]  /*8240*/  @P5 STG.E.U16 desc[UR50][R2.64+0x10], R28 ;  /* 0x0000101c02005986 */ /* 0x000fe2000c101532 */
[----:B------:R-:W-:Y:S01]  /*8250*/  ISETP.GT.AND P0, PT, R0, 0x11, PT ;  /* 0x000000110000780c */ /* 0x000fe20003f04270 */
[-C--:B------:R-:W-:Y:S01]  /*8260*/  FMUL R40, R40, R23.reuse ;  /* 0x0000001728287220 */ /* 0x080fe20000400000 */
[----:B------:R-:W-:Y:S01]  /*8270*/  F2FP.F16.F32.PACK_AB R30, RZ, R30 ;  /* 0x0000001eff1e723e */ /* 0x000fe200000000ff */
[----:B------:R-:W-:Y:S01]  /*8280*/  @P4 STG.E.U16 desc[UR50][R2.64+0x12], R29 ;  /* 0x0000121d02004986 */ /* 0x000fe2000c101532 */
[C---:B------:R-:W-:Y:S01]  /*8290*/  ISETP.GT.AND P4, PT, R4.reuse, RZ, P3 ;  /* 0x000000ff0400720c */ /* 0x040fe20001f84270 */
[----:B------:R-:W-:Y:S01]  /*82a0*/  FMUL R41, R41, R23 ;  /* 0x0000001729297220 */ /* 0x000fe20000400000 */
[----:B------:R-:W-:Y:S01]  /*82b0*/  ISETP.GT.AND P5, PT, R4, RZ, P0 ;  /* 0x000000ff0400720c */ /* 0x000fe200007a4270 */
[----:B------:R-:W-:Y:S01]  /*82c0*/  @P1 STG.E.U16 desc[UR50][R6.64+0x10], R30 ;  /* 0x0000101e06001986 */ /* 0x000fe2000c101532 */
[----:B------:R-:W-:Y:S01]  /*82d0*/  F2FP.F16.F32.PACK_AB R31, RZ, R31 ;  /* 0x0000001fff1f723e */ /* 0x000fe200000000ff */
[-C--:B------:R-:W-:Y:S01]  /*82e0*/  FMUL R42, R42, R23.reuse ;  /* 0x000000172a2a7220 */ /* 0x080fe20000400000 */
[----:B------:R-:W-:Y:S01]  /*82f0*/  F2FP.F16.F32.PACK_AB R32, RZ, R32 ;  /* 0x00000020ff20723e */ /* 0x000fe200000000ff */
[----:B------:R-:W-:Y:S01]  /*8300*/  FMUL R43, R43, R23 ;  /* 0x000000172b2b7220 */ /* 0x000fe20000400000 */
[----:B------:R-:W-:Y:S01]  /*8310*/  ISETP.GT.AND P1, PT, R4, 0x8, P3 ;  /* 0x000000080400780c */ /* 0x000fe20001f24270 */
[----:B------:R-:W-:Y:S01]  /*8320*/  @P2 STG.E.U16 desc[UR50][R6.64+0x12], R31 ;  /* 0x0000121f06002986 */ /* 0x000fe2000c101532 */
[----:B------:R-:W-:Y:S01]  /*8330*/  F2FP.F16.F32.PACK_AB R33, RZ, R33 ;  /* 0x00000021ff21723e */ /* 0x000fe200000000ff */
[-C--:B------:R-:W-:Y:S01]  /*8340*/  FMUL R44, R44, R23.reuse ;  /* 0x000000172c2c7220 */ /* 0x080fe20000400000 */
[----:B------:R-:W-:Y:S01]  /*8350*/  ISETP.GT.AND P3, PT, R0, 0x18, PT ;  /* 0x000000180000780c */ /* 0x000fe20003f64270 */
[----:B------:R-:W-:Y:S01]  /*8360*/  @P4 STG.E.U16 desc[UR50][R2.64+0x20], R32 ;  /* 0x0000202002004986 */ /* 0x000fe2000c101532 */
[----:B------:R-:W-:Y:S01]  /*8370*/  ISETP.GT.AND P2, PT, R4, 0x8, P0 ;  /* 0x000000080400780c */ /* 0x000fe20000744270 */
[-C--:B------:R-:W-:Y:S01]  /*8380*/  FMUL R45, R45, R23.reuse ;  /* 0x000000172d2d7220 */ /* 0x080fe20000400000 */
[----:B------:R-:W-:Y:S01]  /*8390*/  ISETP.GT.AND P0, PT, R0, 0x19, PT ;  /* 0x000000190000780c */ /* 0x000fe20003f04270 */
[----:B------:R-:W-:Y:S01]  /*83a0*/  @P5 STG.E.U16 desc[UR50][R2.64+0x22], R33 ;  /* 0x0000222102005986 */ /* 0x000fe2000c101532 */
[----:B------:R-:W-:Y:S01]  /*83b0*/  ISETP.GT.AND P4, PT, R4, RZ, P3 ;  /* 0x000000ff0400720c */ /* 0x000fe20001f84270 */
[-C--:B------:R-:W-:Y:S01]  /*83c0*/  FMUL R46, R46, R23.reuse ;  /* 0x000000172e2e7220 */ /* 0x080fe20000400000 */
[----:B------:R-:W-:Y:S01]  /*83d0*/  ISETP.GT.AND P5, PT, R4, RZ, P0 ;  /* 0x000000ff0400720c */ /* 0x000fe200007a4270 */
[-C--:B------:R-:W-:Y:S01]  /*83e0*/  FMUL R47, R47, R23.reuse ;  /* 0x000000172f2f7220 */ /* 0x080fe20000400000 */
[----:B------:R-:W-:Y:S01]  /*83f0*/  F2FP.F16.F32.PACK_AB R34, RZ, R34 ;  /* 0x00000022ff22723e */ /* 0x000fe200000000ff */
[----:B------:R-:W-:Y:S01]  /*8400*/  FMUL R48, R48, R23 ;  /* 0x0000001730307220 */ /* 0x000fe20000400000 */
[----:B------:R-:W-:Y:S01]  /*8410*/  F2FP.F16.F32.PACK_AB R35, RZ, R35 ;  /* 0x00000023ff23723e */ /* 0x000fe200000000ff */
[-C--:B------:R-:W-:Y:S01]  /*8420*/  FMUL R49, R49, R23.reuse ;  /* 0x0000001731317220 */ /* 0x080fe20000400000 */
[----:B------:R-:W-:Y:S01]  /*8430*/  F2FP.F16.F32.PACK_AB R36, RZ, R36 ;  /* 0x00000024ff24723e */ /* 0x000fe200000000ff */
[----:B------:R-:W-:Y:S01]  /*8440*/  @P1 STG.E.U16 desc[UR50][R6.64+0x20], R34 ;  /* 0x0000202206001986 */ /* 0x000fe2000c101532 */
[----:B------:R-:W-:Y:S01]  /*8450*/  ISETP.GT.AND P1, PT, R4, 0x8, P3 ;  /* 0x000000080400780c */ /* 0x000fe20001f24270 */
[----:B------:R-:W-:Y:S01]  /*8460*/  FMUL R50, R50, R23 ;  /* 0x0000001732327220 */ /* 0x000fe20000400000 */
[----:B------:R-:W-:Y:S01]  /*8470*/  F2FP.F16.F32.PACK_AB R37, RZ, R37 ;  /* 0x00000025ff25723e */ /* 0x000fe200000000ff */
[----:B------:R-:W-:Y:S01]  /*8480*/  @P2 STG.E.U16 desc[UR50][R6.64+0x22], R35 ;  /* 0x0000222306002986 */ /* 0x000fe2000c101532 */
[----:B------:R-:W-:Y:S01]  /*8490*/  ISETP.GT.AND P3, PT, R0, 0x20, PT ;  /* 0x000000200000780c */ /* 0x000fe20003f64270 */
[-C--:B------:R-:W-:Y:S01]  /*84a0*/  FMUL R51, R51, R23.reuse ;  /* 0x0000001733337220 */ /* 0x080fe20000400000 */
[----:B------:R-:W-:Y:S01]  /*84b0*/  ISETP.GT.AND P2, PT, R4, 0x8, P0 ;  /* 0x000000080400780c */ /* 0x000fe20000744270 */
[----:B------:R-:W-:Y:S01]  /*84c0*/  @P4 STG.E.U16 desc[UR50][R2.64+0x30], R36 ;  /* 0x0000302402004986 */ /* 0x000fe2000c101532 */
[----:B------:R-:W-:Y:S01]  /*84d0*/  ISETP.GT.AND P0, PT, R0, 0x21, PT ;  /* 0x000000210000780c */ /* 0x000fe20003f04270 */
[-C--:B------:R-:W-:Y:S01]  /*84e0*/  FMUL R52, R52, R23.reuse ;  /* 0x0000001734347220 */ /* 0x080fe20000400000 */
[C---:B------:R-:W-:Y:S01]  /*84f0*/  ISETP.GT.AND P4, PT, R4.reuse, RZ, P3 ;  /* 0x000000ff0400720c */ /* 0x040fe20001f84270 */
[----:B------:R-:W-:Y:S01]  /*8500*/  @P5 STG.E.U16 desc[UR50][R2.64+0x32], R37 ;  /* 0x0000322502005986 */ /* 0x000fe2000c101532 */
        /* <DEDUP_REMOVED lines=328> */
[----:B------:R-:W-:-:S02]  /*9990*/  ISETP.GT.AND P1, PT, R4, 0x8, P3 ;  /* 0x000000080400780c */ /* 0x000fc40001f24270 */
[----:B------:R-:W-:Y:S01]  /*99a0*/  F2FP.F16.F32.PACK_AB R105, RZ, R105 ;  /* 0x00000069ff69723e */ /* 0x000fe200000000ff */
[----:B------:R-:W-:Y:S01]  /*99b0*/  @P2 STG.E.U16 desc[UR50][R6.64+0x132], R103 ;  /* 0x0001326706002986 */ /* 0x000fe2000c101532 */
[----:B------:R-:W-:Y:S02]  /*99c0*/  ISETP.GT.AND P3, PT, R0, 0xa8, PT ;  /* 0x000000a80000780c */ /* 0x000fe40003f64270 */
[----:B------:R-:W-:Y:S01]  /*99d0*/  ISETP.GT.AND P2, PT, R4, 0x8, P0 ;  /* 0x000000080400780c */ /* 0x000fe20000744270 */
[----:B------:R-:W-:Y:S01]  /*99e0*/  @P4 STG.E.U16 desc[UR50][R2.64+0x140], R104 ;  /* 0x0001406802004986 */ /* 0x000fe2000c101532 */
[----:B------:R-:W-:Y:S02]  /*99f0*/  ISETP.GT.AND P0, PT, R0, 0xa9, PT ;  /* 0x000000a90000780c */ /* 0x000fe40003f04270 */
[C---:B------:R-:W-:Y:S01]  /*9a00*/  ISETP.GT.AND P4, PT, R4.reuse, RZ, P3 ;  /* 0x000000ff0400720c */ /* 0x040fe20001f84270 */
[----:B------:R-:W-:Y:S01]  /*9a10*/  @P5 STG.E.U16 desc[UR50][R2.64+0x142], R105 ;  /* 0x0001426902005986 */ /* 0x000fe2000c101532 */
[----:B------:R-:W-:-:S02]  /*9a20*/  ISETP.GT.AND P5, PT, R4, RZ, P0 ;  /* 0x000000ff0400720c */ /* 0x000fc400007a4270 */
[----:B------:R-:W-:Y:S02]  /*9a30*/  F2FP.F16.F32.PACK_AB R106, RZ, R106 ;  /* 0x0000006aff6a723e */ /* 0x000fe400000000ff */
[----:B------:R-:W-:Y:S02]  /*9a40*/  F2FP.F16.F32.PACK_AB R107, RZ, R107 ;  /* 0x0000006bff6b723e */ /* 0x000fe400000000ff */
[----:B------:R-:W-:Y:S01]  /*9a50*/  F2FP.F16.F32.PACK_AB R108, RZ, R108 ;  /* 0x0000006cff6c723e */ /* 0x000fe200000000ff */
[----:B------:R-:W-:Y:S01]  /*9a60*/  @P1 STG.E.U16 desc[UR50][R6.64+0x140], R106 ;  /* 0x0001406a06001986 */ /* 0x000fe2000c101532 */
[----:B------:R-:W-:Y:S02]  /*9a70*/  ISETP.GT.AND P1, PT, R4, 0x8, P3 ;  /* 0x000000080400780c */ /* 0x000fe40001f24270 */
[----:B------:R-:W-:Y:S01]  /*9a80*/  F2FP.F16.F32.PACK_AB R109, RZ, R109 ;  /* 0x0000006dff6d723e */ /* 0x000fe200000000ff */
[----:B------:R-:W-:Y:S01]  /*9a90*/  @P2 STG.E.U16 desc[UR50][R6.64+0x142], R107 ;  /* 0x0001426b06002986 */ /* 0x000fe2000c101532 */
[----:B------:R-:W-:-:S02]  /*9aa0*/  ISETP.GT.AND P3, PT, R0, 0xb0, PT ;  /* 0x000000b00000780c */ /* 0x000fc40003f64270 */
[----:B------:R-:W-:Y:S01]  /*9ab0*/  ISETP.GT.AND P2, PT, R4, 0x8, P0 ;  /* 0x000000080400780c */ /* 0x000fe20000744270 */
[----:B------:R-:W-:Y:S01]  /*9ac0*/  @P4 STG.E.U16 desc[UR50][R2.64+0x150], R108 ;  /* 0x0001506c02004986 */ /* 0x000fe2000c101532 */
[----:B------:R-:W-:Y:S02]  /*9ad0*/  ISETP.GT.AND P0, PT, R0, 0xb1, PT ;  /* 0x000000b10000780c */ /* 0x000fe40003f04270 */
[C---:B------:R-:W-:Y:S01]  /*9ae0*/  ISETP.GT.AND P4, PT, R4.reuse, RZ, P3 ;  /* 0x000000ff0400720c */ /* 0x040fe20001f84270 */
[----:B------:R-:W-:Y:S01]  /*9af0*/  @P5 STG.E.U16 desc[UR50][R2.64+0x152], R109 ;  /* 0x0001526d02005986 */ /* 0x000fe2000c101532 */
[----:B------:R-:W-:Y:S02]  /*9b00*/  ISETP.GT.AND P5, PT, R4, RZ, P0 ;  /* 0x000000ff0400720c */ /* 0x000fe400007a4270 */
[----:B------:R-:W-:Y:S02]  /*9b10*/  F2FP.F16.F32.PACK_AB R110, RZ, R110 ;  /* 0x0000006eff6e723e */ /* 0x000fe400000000ff */
[----:B------:R-:W-:-:S02]  /*9b20*/  F2FP.F16.F32.PACK_AB R111, RZ, R111 ;  /* 0x0000006fff6f723e */ /* 0x000fc400000000ff */
[----:B------:R-:W-:Y:S01]  /*9b30*/  F2FP.F16.F32.PACK_AB R112, RZ, R112 ;  /* 0x00000070ff70723e */ /* 0x000fe200000000ff */
[----:B------:R-:W-:Y:S01]  /*9b40*/  @P1 STG.E.U16 desc[UR50][R6.64+0x150], R110 ;  /* 0x0001506e06001986 */ /* 0x000fe2000c101532 */
[----:B------:R-:W-:Y:S02]  /*9b50*/  ISETP.GT.AND P1, PT, R4, 0x8, P3 ;  /* 0x000000080400780c */ /* 0x000fe40001f24270 */
[----:B------:R-:W-:Y:S01]  /*9b60*/  F2FP.F16.F32.PACK_AB R113, RZ, R113 ;  /* 0x00000071ff71723e */ /* 0x000fe200000000ff */
[----:B------:R-:W-:Y:S01]  /*9b70*/  @P2 STG.E.U16 desc[UR50][R6.64+0x152], R111 ;  /* 0x0001526f06002986 */ /* 0x000fe2000c101532 */
[----:B------:R-:W-:Y:S02]  /*9b80*/  ISETP.GT.AND P3, PT, R0, 0xb8, PT ;  /* 0x000000b80000780c */ /* 0x000fe40003f64270 */
[----:B------:R-:W-:Y:S01]  /*9b90*/  ISETP.GT.AND P2, PT, R4, 0x8, P0 ;  /* 0x000000080400780c */ /* 0x000fe20000744270 */
[----:B------:R-:W-:Y:S01]  /*9ba0*/  @P4 STG.E.U16 desc[UR50][R2.64+0x160], R112 ;  /* 0x0001607002004986 */ /* 0x000fe2000c101532 */
[----:B------:R-:W-:-:S02]  /*9bb0*/  ISETP.GT.AND P0, PT, R0, 0xb9, PT ;  /* 0x000000b90000780c */ /* 0x000fc40003f04270 */
[C---:B------:R-:W-:Y:S01]  /*9bc0*/  ISETP.GT.AND P4, PT, R4.reuse, RZ, P3 ;  /* 0x000000ff0400720c */ /* 0x040fe20001f84270 */
[----:B------:R-:W-:Y:S01]  /*9bd0*/  @P5 STG.E.U16 desc[UR50][R2.64+0x162], R113 ;  /* 0x0001627102005986 */ /* 0x000fe2000c101532 */
[C---:B------:R-:W-:Y:S02]  /*9be0*/  ISETP.GT.AND P5, PT, R4.reuse, RZ, P0 ;  /* 0x000000ff0400720c */ /* 0x040fe400007a4270 */
[----:B------:R-:W-:Y:S02]  /*9bf0*/  F2FP.F16.F32.PACK_AB R114, RZ, R114 ;  /* 0x00000072ff72723e */ /* 0x000fe400000000ff */
[----:B------:R-:W-:Y:S02]  /*9c00*/  F2FP.F16.F32.PACK_AB R115, RZ, R115 ;  /* 0x00000073ff73723e */ /* 0x000fe400000000ff */
        /* <DEDUP_REMOVED lines=58> */
[C---:B------:R-:W-:Y:S02]  /*9fb0*/  ISETP.GT.AND P1, PT, R4.reuse, 0x8, P2 ;  /* 0x000000080400780c */ /* 0x040fe40001724270 */
[----:B------:R-:W-:Y:S01]  /*9fc0*/  F2FP.F16.F32.PACK_AB R133, RZ, R133 ;  /* 0x00000085ff85723e */ /* 0x000fe200000000ff */
[----:B------:R-:W-:Y:S01]  /*9fd0*/  @P0 STG.E.U16 desc[UR50][R6.64+0x1a2], R131 ;  /* 0x0001a28306000986 */ /* 0x000fe2000c101532 */
[----:B------:R-:W-:-:S02]  /*9fe0*/  ISETP.GT.AND P2, PT, R4, 0x8, P3 ;  /* 0x000000080400780c */ /* 0x000fc40001f44270 */
[C---:B------:R-:W-:Y:S01]  /*9ff0*/  ISETP.GT.AND P3, PT, R0.reuse, 0xe0, PT ;  /* 0x000000e00000780c */ /* 0x040fe20003f64270 */
        /* <DEDUP_REMOVED lines=9> */
[----:B------:R-:W-:Y:S02]  /*a090*/  F2FP.F16.F32.PACK_AB R137, RZ, R137 ;  /* 0x00000089ff89723e */ /* 0x000fe400000000ff */
[C---:B------:R-:W-:Y:S01]  /*a0a0*/  ISETP.GT.AND P1, PT, R4.reuse, 0x8, P3 ;  /* 0x000000080400780c */ /* 0x040fe20001f24270 */
[----:B------:R-:W-:Y:S01]  /*a0b0*/  @P2 STG.E.U16 desc[UR50][R6.64+0x1b2], R135 ;  /* 0x0001b28706002986 */ /* 0x000fe2000c101532 */
[----:B------:R-:W-:Y:S02]  /*a0c0*/  ISETP.GT.AND P0, PT, R4, 0x8, P0 ;  /* 0x000000080400780c */ /* 0x000fe40000704270 */
[----:B------:R-:W-:Y:S01]  /*a0d0*/  F2FP.F16.F32.PACK_AB R138, RZ, R138 ;  /* 0x0000008aff8a723e */ /* 0x000fe200000000ff */
[----:B------:R-:W-:Y:S01]  /*a0e0*/  @P4 STG.E.U16 desc[UR50][R2.64+0x1c0], R136 ;  /* 0x0001c08802004986 */ /* 0x000fe2000c101532 */
[----:B------:R-:W-:-:S02]  /*a0f0*/  ISETP.GT.AND P4, PT, R0, 0xe8, PT ;  /* 0x000000e80000780c */ /* 0x000fc40003f84270 */
[----:B------:R-:W-:Y:S01]  /*a100*/  F2FP.F16.F32.PACK_AB R139, RZ, R139 ;  /* 0x0000008bff8b723e */ /* 0x000fe200000000ff */
[----:B------:R-:W-:Y:S01]  /*a110*/  @P5 STG.E.U16 desc[UR50][R2.64+0x1c2], R137 ;  /* 0x0001c28902005986 */ /* 0x000fe2000c101532 */
[----:B------:R-:W-:Y:S02]  /*a120*/  ISETP.GT.AND P5, PT, R0, 0xe9, PT ;  /* 0x000000e90000780c */ /* 0x000fe40003fa4270 */
[C---:B------:R-:W-:Y:S01]  /*a130*/  ISETP.GT.AND P2, PT, R4.reuse, RZ, P4 ;  /* 0x000000ff0400720c */ /* 0x040fe20002744270 */
[----:B------:R-:W-:Y:S01]  /*a140*/  @P1 STG.E.U16 desc[UR50][R6.64+0x1c0], R138 ;  /* 0x0001c08a06001986 */ /* 0x000fe2000c101532 */
[----:B------:R-:W-:Y:S02]  /*a150*/  ISETP.GT.AND P6, PT, R4, RZ, P5 ;  /* 0x000000ff0400720c */ /* 0x000fe40002fc4270 */
[----:B------:R-:W-:Y:S01]  /*a160*/  F2FP.F16.F32.PACK_AB R140, RZ, R140 ;  /* 0x0000008cff8c723e */ /* 0x000fe200000000ff */
[----:B------:R-:W-:Y:S01]  /*a170*/  @P0 STG.E.U16 desc[UR50][R6.64+0x1c2], R139 ;  /* 0x0001c28b06000986 */ /* 0x000fe2000c101532 */
[----:B------:R-:W-:-:S02]  /*a180*/  F2FP.F16.F32.PACK_AB R141, RZ, R141 ;  /* 0x0000008dff8d723e */ /* 0x000fc400000000ff */
[----:B------:R-:W-:Y:S02]  /*a190*/  ISETP.GT.AND P4, PT, R4, 0x8, P4 ;  /* 0x000000080400780c */ /* 0x000fe40002784270 */
[C---:B------:R-:W-:Y:S02]  /*a1a0*/  ISETP.GT.AND P3, PT, R0.reuse, 0xf0, PT ;  /* 0x000000f00000780c */ /* 0x040fe40003f64270 */
[----:B------:R-:W-:Y:S01]  /*a1b0*/  F2FP.F16.F32.PACK_AB R142, RZ, R142 ;  /* 0x0000008eff8e723e */ /* 0x000fe200000000ff */
[----:B------:R-:W-:Y:S01]  /*a1c0*/  @P2 STG.E.U16 desc[UR50][R2.64+0x1d0], R140 ;  /* 0x0001d08c02002986 */ /* 0x000fe2000c101532 */
[----:B------:R-:W-:Y:S02]  /*a1d0*/  ISETP.GT.AND P2, PT, R0, 0xf1, PT ;  /* 0x000000f10000780c */ /* 0x000fe40003f44270 */
[----:B------:R-:W-:Y:S01]  /*a1e0*/  F2FP.F16.F32.PACK_AB R143, RZ, R143 ;  /* 0x0000008fff8f723e */ /* 0x000fe200000000ff */
[----:B------:R-:W-:Y:S01]  /*a1f0*/  @P6 STG.E.U16 desc[UR50][R2.64+0x1d2], R141 ;  /* 0x0001d28d02006986 */ /* 0x000fe2000c101532 */
[----:B------:R-:W-:-:S02]  /*a200*/  ISETP.GT.AND P6, PT, R4, 0x8, P5 ;  /* 0x000000080400780c */ /* 0x000fc40002fc4270 */
[C---:B------:R-:W-:Y:S01]  /*a210*/  ISETP.GT.AND P5, PT, R4.reuse, RZ, P3 ;  /* 0x000000ff0400720c */ /* 0x040fe20001fa4270 */
[----:B------:R-:W-:Y:S01]  /*a220*/  @P4 STG.E.U16 desc[UR50][R6.64+0x1d0], R142 ;  /* 0x0001d08e06004986 */ /* 0x000fe2000c101532 */
[C---:B------:R-:W-:Y:S02]  /*a230*/  ISETP.GT.AND P3, PT, R4.reuse, 0x8, P3 ;  /* 0x000000080400780c */ /* 0x040fe40001f64270 */
[C---:B------:R-:W-:Y:S02]  /*a240*/  ISETP.GT.AND P4, PT, R4.reuse, RZ, P2 ;  /* 0x000000ff0400720c */ /* 0x040fe40001784270 */
[----:B------:R-:W-:Y:S02]  /*a250*/  F2FP.F16.F32.PACK_AB R144, RZ, R144 ;  /* 0x00000090ff90723e */ /* 0x000fe400000000ff */
[----:B------:R-:W-:Y:S02]  /*a260*/  ISETP.GT.AND P2, PT, R4, 0x8, P2 ;  /* 0x000000080400780c */ /* 0x000fe40001744270 */
[C---:B------:R-:W-:Y:S01]  /*a270*/  ISETP.GT.AND P0, PT, R0.reuse, 0xf9, PT ;  /* 0x000000f90000780c */ /* 0x040fe20003f04270 */
[----:B------:R-:W-:Y:S01]  /*a280*/  @P6 STG.E.U16 desc[UR50][R6.64+0x1d2], R143 ;  /* 0x0001d28f06006986 */ /* 0x000fe2000c101532 */
[----:B------:R-:W-:-:S02]  /*a290*/  ISETP.GT.AND P1, PT, R0, 0xf8, PT ;  /* 0x000000f80000780c */ /* 0x000fc40003f24270 */
[----:B------:R-:W-:Y:S01]  /*a2a0*/  F2FP.F16.F32.PACK_AB R145, RZ, R145 ;  /* 0x00000091ff91723e */ /* 0x000fe200000000ff */
[----:B------:R-:W-:Y:S01]  /*a2b0*/  @P5 STG.E.U16 desc[UR50][R2.64+0x1e0], R144 ;  /* 0x0001e09002005986 */ /* 0x000fe2000c101532 */
[C---:B------:R-:W-:Y:S01]  /*a2c0*/  ISETP.GT.AND P6, PT, R4.reuse, RZ, P1 ;  /* 0x000000ff0400720c */ /* 0x040fe20000fc4270 */
[----:B------:R-:W-:Y:S01]  /*a2d0*/  @P3 IMAD.MOV.U32 R5, RZ, RZ, R7 ;  /* 0x000000ffff053224 */ /* 0x000fe200078e0007 */
[C---:B------:R-:W-:Y:S01]  /*a2e0*/  ISETP.GT.AND P5, PT, R4.reuse, RZ, P0 ;  /* 0x000000ff0400720c */ /* 0x040fe200007a4270 */
[----:B------:R-:W-:Y:S01]  /*a2f0*/  @P4 STG.E.U16 desc[UR50][R2.64+0x1e2], R145 ;  /* 0x0001e29102004986 */ /* 0x000fe2000c101532 */
[C---:B------:R-:W-:Y:S02]  /*a300*/  ISETP.GT.AND P1, PT, R4.reuse, 0x8, P1 ;  /* 0x000000080400780c */ /* 0x040fe40000f24270 */
[----:B------:R-:W-:Y:S01]  /*a310*/  ISETP.GT.AND P0, PT, R4, 0x8, P0 ;  /* 0x000000080400780c */ /* 0x000fe20000704270 */
[----:B------:R-:W-:Y:S01]  /*a320*/  @P3 IMAD.MOV.U32 R4, RZ, RZ, R6 ;  /* 0x000000ffff043224 */ /* 0x000fe200078e0006 */
[----:B------:R-:W-:-:S02]  /*a330*/  F2FP.F16.F32.PACK_AB R146, RZ, R146 ;  /* 0x00000092ff92723e */ /* 0x000fc400000000ff */
[----:B------:R-:W-:Y:S02]  /*a340*/  F2FP.F16.F32.PACK_AB R147, RZ, R147 ;  /* 0x00000093ff93723e */ /* 0x000fe400000000ff */
[----:B------:R-:W-:Y:S01]  /*a350*/  F2FP.F16.F32.PACK_AB R148, RZ, R148 ;  /* 0x00000094ff94723e */ /* 0x000fe200000000ff */
[----:B------:R0:W-:Y:S01]  /*a360*/  @P3 STG.E.U16 desc[UR50][R4.64+0x1e0], R146 ;  /* 0x0001e09204003986 */ /* 0x0001e2000c101532 */
[----:B------:R-:W-:Y:S02]  /*a370*/  F2FP.F16.F32.PACK_AB R149, RZ, R149 ;  /* 0x00000095ff95723e */ /* 0x000fe400000000ff */
[----:B------:R-:W-:Y:S02]  /*a380*/  F2FP.F16.F32.PACK_AB R150, RZ, R150 ;  /* 0x00000096ff96723e */ /* 0x000fe400000000ff */
[----:B------:R-:W-:Y:S01]  /*a390*/  F2FP.F16.F32.PACK_AB R151, RZ, R151 ;  /* 0x00000097ff97723e */ /* 0x000fe200000000ff */
[----:B0-----:R-:W-:Y:S02]  /*a3a0*/  @P2 IMAD.MOV.U32 R4, RZ, RZ, R6 ;  /* 0x000000ffff042224 */ /* 0x001fe400078e0006 */
[----:B------:R-:W-:-:S05]  /*a3b0*/  @P2 IMAD.MOV.U32 R5, RZ, RZ, R7 ;  /* 0x000000ffff052224 */ /* 0x000fca00078e0007 */
[----:B------:R-:W-:Y:S04]  /*a3c0*/  @P2 STG.E.U16 desc[UR50][R4.64+0x1e2], R147 ;  /* 0x0001e29304002986 */ /* 0x000fe8000c101532 */
[----:B------:R-:W-:Y:S04]  /*a3d0*/  @P6 STG.E.U16 desc[UR50][R2.64+0x1f0], R148 ;  /* 0x0001f09402006986 */ /* 0x000fe8000c101532 */
[----:B------:R0:W-:Y:S02]  /*a3e0*/  @P5 STG.E.U16 desc[UR50][R2.64+0x1f2], R149 ;  /* 0x0001f29502005986 */ /* 0x0001e4000c101532 */
[----:B0-----:R-:W-:-:S02]  /*a3f0*/  @P1 IMAD.MOV.U32 R2, RZ, RZ, R6 ;  /* 0x000000ffff021224 */ /* 0x001fc400078e0006 */
[----:B------:R-:W-:-:S05]  /*a400*/  @P1 IMAD.MOV.U32 R3, RZ, RZ, R7 ;  /* 0x000000ffff031224 */ /* 0x000fca00078e0007 */
[----:B------:R0:W-:Y:S04]  /*a410*/  @P1 STG.E.U16 desc[UR50][R2.64+0x1f0], R150 ;  /* 0x0001f09602001986 */ /* 0x0001e8000c101532 */
[----:B------:R0:W-:Y:S02]  /*a420*/  @P0 STG.E.U16 desc[UR50][R6.64+0x1f2], R151 ;  /* 0x0001f29706000986 */ /* 0x0001e4000c101532 */
.L_x_289:
[----:B------:R-:W-:Y:S05]  /*a430*/  BSYNC B0 ;  /* 0x0000000000007941 */ /* 0x000fea0003800000 */
.L_x_35:
[----:B0-----:R-:W-:Y:S01]  /*a440*/  IMAD.U32 R2, RZ, RZ, UR38 ;  /* 0x00000026ff027e24 */ /* 0x001fe2000f8e00ff */
[----:B------:R-:W-:Y:S01]  /*a450*/  ULDC.64 UR4, c[0x0][0x650] ;  /* 0x0001940000047ab9 */ /* 0x000fe20000000a00 */
[----:B------:R-:W-:Y:S01]  /*a460*/  IMAD.U32 R0, RZ, RZ, UR41 ;  /* 0x00000029ff007e24 */ /* 0x000fe2000f8e00ff */
[----:B------:R0:W-:Y:S01]  /*a470*/  SYNCS.ARRIVE.TRANS64.A1T0 RZ, [R160+UR46], RZ ;  /* 0x000000ffa0ff79a7 */ /* 0x0001e2000810002e */
[----:B------:R-:W-:Y:S01]  /*a480*/  IMAD.U32 R3, RZ, RZ, UR39 ;  /* 0x00000027ff037e24 */ /* 0x000fe2000f8e00ff */
[C---:B------:R-:W-:Y:S01]  /*a490*/  LEA R16, P0, R2.reuse, R16, 0x1 ;  /* 0x0000001002107211 */ /* 0x040fe200078008ff */
[----:B-----5:R-:W-:Y:S02]  /*a4a0*/  IMAD.MOV.U32 R18, RZ, RZ, -0x1 ;  /* 0xffffffffff127424 */ /* 0x020fe400078e00ff */
[----:B------:R-:W-:Y:S01]  /*a4b0*/  IMAD.MOV.U32 R19, RZ, RZ, -0x1 ;  /* 0xffffffffff137424 */ /* 0x000fe200078e00ff */
[----:B------:R-:W-:Y:S01]  /*a4c0*/  LEA.HI.X R17, R2, R17, R0, 0x1, P0 ;  /* 0x0000001102117211 */ /* 0x000fe200000f0c00 */
[----:B------:R-:W-:Y:S01]  /*a4d0*/  IMAD.MOV.U32 R2, RZ, RZ, -0x1 ;  /* 0xffffffffff027424 */ /* 0x000fe200078e00ff */
[----:B------:R-:W-:-:S02]  /*a4e0*/  ISETP.GE.U32.AND P0, PT, R16, UR4, PT ;  /* 0x0000000410007c0c */ /* 0x000fc4000bf06070 */
[----:B------:R-:W-:Y:S02]  /*a4f0*/  PRMT R0, RZ, 0x7610, R0 ;  /* 0x00007610ff007816 */ /* 0x000fe40000000000 */
[----:B------:R-:W-:-:S13]  /*a500*/  ISETP.GE.U32.AND.EX P0, PT, R17, UR5, PT, P0 ;  /* 0x0000000511007c0c */ /* 0x000fda000bf06100 */
[----:B0-----:R-:W-:Y:S05]  /*a510*/  @P0 BRA `(.L_x_290) ;  /* 0x00000004008c0947 */ /* 0x001fea0003800000 */
[----:B------:R-:W0:Y:S01]  /*a520*/  S2UR UR7, SR_CTAID.X ;  /* 0x00000000000779c3 */ /* 0x000e220000002500 */
[----:B------:R-:W-:Y:S01]  /*a530*/  ULDC.64 UR4, c[0x0][0x628] ;  /* 0x00018a0000047ab9 */ /* 0x000fe20000000a00 */
[----:B------:R-:W-:Y:S01]  /*a540*/  ULDC UR6, c[0x0][0x150] ;  /* 0x0000540000067ab9 */ /* 0x000fe20000000800 */
[----:B------:R-:W-:Y:S01]  /*a550*/  ISETP.NE.U32.AND P0, PT, RZ, UR4, PT ;  /* 0x00000004ff007c0c */ /* 0x000fe2000bf05070 */
[----:B------:R-:W-:Y:S01]  /*a560*/  ULDC UR15, c[0x0][0x630] ;  /* 0x00018c00000f7ab9 */ /* 0x000fe20000000800 */
[C---:B------:R-:W-:Y:S01]  /*a570*/  R2UR UR16, R16.reuse ;  /* 0x00000000101072ca */ /* 0x040fe200000e0000 */
[----:B------:R-:W-:Y:S01]  /*a580*/  ULDC UR18, c[0x0][0x154] ;  /* 0x0000550000127ab9 */ /* 0x000fe20000000800 */
[----:B------:R-:W-:Y:S01]  /*a590*/  ISETP.NE.AND.EX P0, PT, RZ, UR5, PT, P0 ;  /* 0x00000005ff007c0c */ /* 0x000fe2000bf05300 */
[----:B------:R-:W1:Y:S01]  /*a5a0*/  S2UR UR19, SR_CTAID.Y ;  /* 0x00000000001379c3 */ /* 0x000e620000002600 */
[----:B------:R-:W-:Y:S02]  /*a5b0*/  R2UR UR17, R17 ;  /* 0x00000000111172ca */ /* 0x000fe400000e0000 */
[----:B------:R-:W-:-:S02]  /*a5c0*/  R2UR UR12, R16 ;  /* 0x00000000100c72ca */ /* 0x000fc400000e0000 */
[----:B------:R-:W-:Y:S02]  /*a5d0*/  R2UR UR13, R17 ;  /* 0x00000000110d72ca */ /* 0x000fe400000e0000 */
[----:B0-----:R-:W-:-:S05]  /*a5e0*/  I2FP.F32.U32 R0, UR7 ;  /* 0x0000000700007c45 */ /* 0x001fca0008201000 */
[----:B------:R-:W-:-:S04]  /*a5f0*/  FMUL R0, R0, UR6 ;  /* 0x0000000600007c20 */ /* 0x000fc80008400000 */
[----:B------:R0:W0:Y:S01]  /*a600*/  F2I.U32.TRUNC.NTZ R2, R0 ;  /* 0x0000000000027305 */ /* 0x000022000020f000 */
[----:B-1----:R-:W-:Y:S05]  /*a610*/  @!P0 BRA `(.L_x_291) ;  /* 0x0000000000308947 */ /* 0x002fea0003800000 */
        /* <DEDUP_REMOVED lines=12> */
.L_x_291:
[----:B------:R-:W-:Y:S01]  /*a6e0*/  USHF.R.U64 UR6, UR12, UR15, UR13 ;  /* 0x0000000f0c067299 */ /* 0x000fe2000800120d */
[----:B0-----:R-:W-:Y:S01]  /*a6f0*/  I2FP.F32.U32 R0, UR19 ;  /* 0x0000001300007c45 */ /* 0x001fe20008201000 */
[----:B------:R-:W-:Y:S01]  /*a700*/  USHF.R.U32.HI UR4, URZ, UR15, UR13 ;  /* 0x0000000f3f047299 */ /* 0x000fe2000801160d */
[----:B------:R-:W-:Y:S01]  /*a710*/  R2UR UR14, R2 ;  /* 0x00000000020e72ca */ /* 0x000fe200000e0000 */
[----:B------:R-:W-:Y:S02]  /*a720*/  UIADD3 UR9, UP0, URZ, -UR6, URZ ;  /* 0x800000063f097290 */ /* 0x000fe4000ff1e03f */
[----:B------:R-:W-:Y:S01]  /*a730*/  FMUL R0, R0, UR18 ;  /* 0x0000001200007c20 */ /* 0x000fe20008400000 */
[----:B------:R-:W-:Y:S01]  /*a740*/  ULDC.64 UR12, c[0x0][0x620] ;  /* 0x00018800000c7ab9 */ /* 0x000fe20000000a00 */
[----:B------:R-:W-:Y:S01]  /*a750*/  UIADD3.X UR4, URZ, ~UR4, URZ, UP0, !UPT ;  /* 0x800000043f047290 */ /* 0x000fe200087fe43f */
[----:B------:R-:W-:Y:S01]  /*a760*/  UMOV UR10, UR16 ;  /* 0x00000010000a7c82 */ /* 0x000fe20008000000 */
[----:B------:R-:W-:-:S02]  /*a770*/  UMOV UR11, UR17 ;  /* 0x00000011000b7c82 */ /* 0x000fc40008000000 */
[----:B------:R-:W0:Y:S01]  /*a780*/  F2I.U32.TRUNC.NTZ R0, R0 ;  /* 0x0000000000007305 */ /* 0x000e22000020f000 */
[----:B------:R-:W-:Y:S02]  /*a790*/  UIMAD UR4, UR4, UR12, URZ ;  /* 0x0000000c040472a4 */ /* 0x000fe4000f8e023f */
[----:B------:R-:W-:Y:S02]  /*a7a0*/  UIMAD.WIDE.U32 UR10, UR9, UR12, UR10 ;  /* 0x0000000c090a72a5 */ /* 0x000fe4000f8e000a */
[----:B------:R-:W-:Y:S01]  /*a7b0*/  UIMAD UR9, UR9, UR13, UR4 ;  /* 0x0000000d090972a4 */ /* 0x000fe2000f8e0204 */
[----:B------:R-:W-:Y:S01]  /*a7c0*/  ULDC UR22, c[0x0][0x658] ;  /* 0x0001960000167ab9 */ /* 0x000fe20000000800 */
[----:B------:R-:W-:Y:S02]  /*a7d0*/  UMOV UR12, 0xffffffff ;  /* 0xffffffff000c7882 */ /* 0x000fe40000000000 */
[----:B------:R-:W-:Y:S01]  /*a7e0*/  UIADD3 UR11, UR11, UR9, URZ ;  /* 0x000000090b0b7290 */ /* 0x000fe2000fffe03f */
[----:B------:R-:W-:Y:S01]  /*a7f0*/  ULDC UR13, c[0x0][0x618] ;  /* 0x00018600000d7ab9 */ /* 0x000fe20000000800 */
[----:B------:R-:W-:Y:S01]  /*a800*/  ULDC.64 UR4, c[0x0][0x640] ;  /* 0x0001900000047ab9 */ /* 0x000fe20000000a00 */
[----:B------:R-:W-:Y:S01]  /*a810*/  USHF.L.U32 UR18, UR12, UR22, URZ ;  /* 0x000000160c127299 */ /* 0x000fe2000800063f */
[----:B------:R-:W-:Y:S01]  /*a820*/  ISETP.NE.U32.AND P0, PT, RZ, UR4, PT ;  /* 0x00000004ff007c0c */ /* 0x000fe2000bf05070 */
[----:B------:R-:W-:Y:S01]  /*a830*/  USHF.R.U64 UR12, UR10, UR13, UR11 ;  /* 0x0000000d0a0c7299 */ /* 0x000fe2000800120b */
[----:B0-----:R-:W-:Y:S01]  /*a840*/  R2UR UR16, R0 ;  /* 0x00000000001072ca */ /* 0x001fe200000e0000 */
[----:B------:R-:W-:Y:S01]  /*a850*/  USHF.R.U32.HI UR10, URZ, UR13, UR11 ;  /* 0x0000000d3f0a7299 */ /* 0x000fe2000801160b */
[----:B------:R-:W-:Y:S01]  /*a860*/  ISETP.NE.AND.EX P0, PT, RZ, UR5, PT, P0 ;  /* 0x00000005ff007c0c */ /* 0x000fe2000bf05300 */
[----:B------:R-:W-:Y:S01]  /*a870*/  ULDC UR17, c[0x0][0x608] ;  /* 0x0001820000117ab9 */ /* 0x000fe20000000800 */
[----:B------:R-:W-:-:S02]  /*a880*/  ULOP3.LUT UR23, URZ, UR18, URZ, 0x33, !UPT ;  /* 0x000000123f177292 */ /* 0x000fc4000f8e333f */
[----:B------:R-:W-:Y:S02]  /*a890*/  USHF.R.U64 UR18, UR12, UR17, UR10 ;  /* 0x000000110c127299 */ /* 0x000fe4000800120a */
[----:B------:R-:W-:Y:S01]  /*a8a0*/  USHF.R.U32.HI UR10, URZ, UR17, UR10 ;  /* 0x000000113f0a7299 */ /* 0x000fe2000801160a */
[----:B------:R-:W-:Y:S01]  /*a8b0*/  UMOV UR20, 0x1 ;  /* 0x0000000100147882 */ /* 0x000fe20000000000 */
[----:B------:R-:W-:Y:S02]  /*a8c0*/  UIADD3 UR14, -UR14, URZ, URZ ;  /* 0x0000003f0e0e7290 */ /* 0x000fe4000fffe13f */
[----:B------:R-:W-:Y:S02]  /*a8d0*/  USHF.L.U32 UR13, UR20, UR22, URZ ;  /* 0x00000016140d7299 */ /* 0x000fe4000800063f */
[----:B------:R-:W-:Y:S01]  /*a8e0*/  USHF.R.U64 UR20, UR18, UR22, UR10 ;  /* 0x0000001612147299 */ /* 0x000fe2000800120a */
[----:B------:R-:W-:Y:S01]  /*a8f0*/  ULDC UR15, c[0x0][0x144] ;  /* 0x00005100000f7ab9 */ /* 0x000fe20000000800 */
[----:B------:R-:W-:Y:S01]  /*a900*/  ULDC UR8, c[0x0][0x600] ;  /* 0x0001800000087ab9 */ /* 0x000fe20000000800 */
[----:B------:R-:W-:-:S02]  /*a910*/  UIADD3 UR21, -UR16, URZ, URZ ;  /* 0x0000003f10157290 */ /* 0x000fc4000fffe13f */
[----:B------:R-:W-:Y:S02]  /*a920*/  USHF.R.U32.HI UR17, URZ, UR22, UR10 ;  /* 0x000000163f117299 */ /* 0x000fe4000801160a */
[----:B------:R-:W-:Y:S02]  /*a930*/  UIADD3 UR9, UR8, -0x1, URZ ;  /* 0xffffffff08097890 */ /* 0x000fe4000fffe03f */
[----:B------:R-:W-:Y:S01]  /*a940*/  UIMAD UR22, UR15, UR14, UR7 ;  /* 0x0000000e0f1672a4 */ /* 0x000fe2000f8e0207 */
[----:B------:R-:W-:Y:S01]  /*a950*/  ULDC UR26, c[0x0][0x148] ;  /* 0x00005200001a7ab9 */ /* 0x000fe20000000800 */
[----:B------:R-:W-:Y:S01]  /*a960*/  ULDC UR24, c[0x0][0x648] ;  /* 0x0001920000187ab9 */ /* 0x000fe20000000800 */
[----:B------:R-:W-:Y:S01]  /*a970*/  ULDC UR25, c[0x0][0x638] ;  /* 0x00018e0000197ab9 */ /* 0x000fe20000000800 */
        /* <DEDUP_REMOVED lines=12> */
.L_x_292:
[----:B------:R-:W-:Y:S01]  /*aa40*/  UISETP.NE.AND UP0, UPT, UR40, URZ, UPT ;  /* 0x0000003f2800728c */ /* 0x000fe2000bf05270 */
[----:B------:R-:W-:Y:S01]  /*aa50*/  IMAD.MOV.U32 R0, RZ, RZ, 0x1 ;  /* 0x00000001ff007424 */ /* 0x000fe200078e00ff */
[----:B------:R-:W-:Y:S01]  /*aa60*/  USHF.R.U64 UR4, UR16, UR24, UR17 ;  /* 0x0000001810047299 */ /* 0x000fe20008001211 */
[----:B------:R-:W-:Y:S01]  /*aa70*/  IMAD.U32 R19, RZ, RZ, UR6 ;  /* 0x00000006ff137e24 */ /* 0x000fe2000f8e00ff */
[----:B------:R-:W-:Y:S02]  /*aa80*/  ULOP3.LUT UR18, UR18, UR23, URZ, 0xc0, !UPT ;  /* 0x0000001712127292 */ /* 0x000fe4000f8ec03f */
[----:B------:R-:W-:Y:S02]  /*aa90*/  UIADD3 UR5, -UR4, URZ, URZ ;  /* 0x0000003f04057290 */ /* 0x000fe4000fffe13f */
[----:B------:R-:W-:Y:S02]  /*aaa0*/  ULOP3.LUT UR9, UR12, UR9, URZ, 0xc0, !UPT ;  /* 0x000000090c097292 */ /* 0x000fe4000f8ec03f */
[----:B------:R-:W-:-:S02]  /*aab0*/  UIMAD UR4, UR13, UR4, UR18 ;  /* 0x000000040d0472a4 */ /* 0x000fc4000f8e0212 */
[----:B------:R-:W-:Y:S02]  /*aac0*/  @UP0 UIMAD UR22, UR26, UR21, UR19 ;  /* 0x000000151a1602a4 */ /* 0x000fe4000f8e0213 */
[----:B------:R-:W-:Y:S01]  /*aad0*/  UIMAD UR5, UR5, UR25, UR20 ;  /* 0x00000019050572a4 */ /* 0x000fe2000f8e0214 */
[----:B------:R-:W-:Y:S02]  /*aae0*/  ULDC UR7, c[0x0][0x610] ;  /* 0x0001840000077ab9 */ /* 0x000fe40000000800 */
[----:B------:R-:W-:Y:S02]  /*aaf0*/  UIMAD UR4, UR4, UR7, UR22 ;  /* 0x00000007040472a4 */ /* 0x000fe4000f8e0216 */
[----:B------:R-:W-:-:S04]  /*ab00*/  UIMAD UR5, UR5, UR8, UR9 ;  /* 0x00000008050572a4 */ /* 0x000fc8000f8e0209 */
[----:B------:R-:W-:Y:S02]  /*ab10*/  USEL UR7, UR5, UR4, !UP0 ;  /* 0x0000000405077287 */ /* 0x000fe4000c000000 */
[----:B------:R-:W-:-:S04]  /*ab20*/  USEL UR4, UR4, UR5, !UP0 ;  /* 0x0000000504047287 */ /* 0x000fc8000c000000 */
[----:B------:R-:W-:Y:S02]  /*ab30*/  IMAD.U32 R2, RZ, RZ, UR7 ;  /* 0x00000007ff027e24 */ /* 0x000fe4000f8e00ff */
[----:B------:R-:W-:-:S07]  /*ab40*/  IMAD.U32 R18, RZ, RZ, UR4 ;  /* 0x00000004ff127e24 */ /* 0x000fce000f8e00ff */
.L_x_290:
[----:B------:R-:W-:Y:S02]  /*ab50*/  LOP3.LUT P0, RZ, R0, 0xff, RZ, 0xc0, !PT ;  /* 0x000000ff00ff7812 */ /* 0x000fe4000780c0ff */
[----:B------:R-:W-:-:S11]  /*ab60*/  LOP3.LUT R170, R170, 0x1, RZ, 0x3c, !PT ;  /* 0x00000001aaaa7812 */ /* 0x000fd600078e3cff */
[----:B------:R-:W-:Y:S05]  /*ab70*/  @P0 BRA `(.L_x_293) ;  /* 0xffffff6800f00947 */ /* 0x000fea000383ffff */
[----:B------:R-:W-:Y:S05]  /*ab80*/  EXIT ;  /* 0x000000000000794d */ /* 0x000fea0003800000 */
.L_x_16:
[----:B------:R-:W-:-:S08]  /*ab90*/  ISETP.NE.AND P0, PT, RZ, UR6, PT ;  /* 0x00000006ff007c0c */ /* 0x000fd0000bf05270 */
[----:B-----5:R-:W0:-:S00]  /*aba0*/  USETMAXREG.DEALLOC.CTAPOOL 0x28 ;  /* 0x00000028000079c8 */ /* 0x020e0000080e0500 */
[----:B------:R-:W-:Y:S05]  /*abb0*/  @P0 EXIT ;  /* 0x000000000000094d */ /* 0x000fea0003800000 */
[----:B0-----:R-:W-:Y:S01]  /*abc0*/  LOP3.LUT P0, RZ, R4, 0xff, RZ, 0xc0, !PT ;  /* 0x000000ff04ff7812 */ /* 0x001fe2000780c0ff */
[----:B------:R-:W-:Y:S02]  /*abd0*/  IMAD.MOV.U32 R9, RZ, RZ, 0x1 ;  /* 0x00000001ff097424 */ /* 0x000fe400078e00ff */
[----:B------:R-:W-:-:S10]  /*abe0*/  IMAD.MOV.U32 R8, RZ, RZ, RZ ;  /* 0x000000ffff087224 */ /* 0x000fd400078e00ff */
[----:B------:R-:W-:Y:S05]  /*abf0*/  @!P0 BRA `(.L_x_294) ;  /* 0x0000000c00a08947 */ /* 0x000fea0003800000 */
[----:B------:R-:W0:Y:S01]  /*ac00*/  S2UR UR5, SR_CgaCtaId ;  /* 0x00000000000579c3 */ /* 0x000e220000008800 */
[----:B------:R-:W-:Y:S01]  /*ac10*/  UMOV UR7, 0x1 ;  /* 0x0000000100077882 */ /* 0x000fe20000000000 */
[----:B------:R-:W-:Y:S01]  /*ac20*/  LOP3.LUT P0, RZ, R0, 0x1f, RZ, 0xc0, !PT ;  /* 0x0000001f00ff7812 */ /* 0x000fe2000780c0ff */
[----:B------:R-:W-:Y:S01]  /*ac30*/  ULDC UR13, c[0x0][0x658] ;  /* 0x00019600000d7ab9 */ /* 0x000fe20000000800 */
[----:B------:R-:W-:Y:S01]  /*ac40*/  UMOV UR6, 0xffffffff ;  /* 0xffffffff00067882 */ /* 0x000fe20000000000 */
[----:B------:R-:W-:Y:S01]  /*ac50*/  BSSY B0, `(.L_x_294) ;  /* 0x00000e2000007945 */ /* 0x000fe20003800000 */
[----:B------:R-:W-:Y:S01]  /*ac60*/  USHF.L.U32 UR6, UR6, UR13, URZ ;  /* 0x0000000d06067299 */ /* 0x000fe2000800063f */
[C---:B------:R-:W-:Y:S01]  /*ac70*/  ISETP.NE.AND P3, PT, R3.reuse, RZ, PT ;  /* 0x000000ff0300720c */ /* 0x040fe20003f65270 */
[----:B------:R-:W-:Y:S01]  /*ac80*/  IMAD.MOV.U32 R0, RZ, RZ, 0x1 ;  /* 0x00000001ff007424 */ /* 0x000fe200078e00ff */
[----:B------:R-:W-:Y:S01]  /*ac90*/  ISETP.NE.OR P0, PT, R3, RZ, !P0 ;  /* 0x000000ff0300720c */ /* 0x000fe20004705670 */
[----:B------:R-:W-:Y:S01]  /*aca0*/  IMAD.MOV.U32 R9, RZ, RZ, 0x1 ;  /* 0x00000001ff097424 */ /* 0x000fe200078e00ff */
[----:B------:R-:W-:Y:S01]  /*acb0*/  ULDC UR14, c[0x0][0x600] ;  /* 0x00018000000e7ab9 */ /* 0x000fe20000000800 */
[----:B------:R-:W-:Y:S01]  /*acc0*/  IMAD.MOV.U32 R8, RZ, RZ, RZ ;  /* 0x000000ffff087224 */ /* 0x000fe200078e00ff */
[----:B------:R-:W-:Y:S01]  /*acd0*/  UMOV UR29, 0x5 ;  /* 0x00000005001d7882 */ /* 0x000fe20000000000 */
[----:B------:R-:W-:-:S02]  /*ace0*/  UIADD3 UR48, UR37, 0x1, URZ ;  /* 0x0000000125307890 */ /* 0x000fc4000fffe03f */
[----:B------:R-:W-:Y:S02]  /*acf0*/  ULOP3.LUT UR47, UR42, 0x2, URZ, 0xfc, !UPT ;  /* 0x000000022a2f7892 */ /* 0x000fe4000f8efc3f */
[----:B------:R-:W-:Y:S02]  /*ad00*/  UIADD3 UR14, UR14, -0x1, URZ ;  /* 0xffffffff0e0e7890 */ /* 0x000fe4000fffe03f */
[----:B------:R-:W-:Y:S02]  /*ad10*/  USHF.L.U32 UR13, UR7, UR13, URZ ;  /* 0x0000000d070d7299 */ /* 0x000fe4000800063f */
[----:B------:R-:W-:Y:S02]  /*ad20*/  ULOP3.LUT UR22, URZ, UR6, URZ, 0x33, !UPT ;  /* 0x000000063f167292 */ /* 0x000fe4000f8e333f */
[----:B0-----:R-:W-:Y:S02]  /*ad30*/  ULOP3.LUT UR4, UR5, 0x1, URZ, 0xc0, !UPT ;  /* 0x0000000105047892 */ /* 0x001fe4000f8ec03f */
[----:B------:R-:W-:-:S02]  /*ad40*/  USHF.R.U32.HI UR46, URZ, 0x1, UR5 ;  /* 0x000000013f2e7899 */ /* 0x000fc40008011605 */
[----:B------:R-:W-:Y:S02]  /*ad50*/  USHF.L.U32 UR15, UR5, 0x7, URZ ;  /* 0x00000007050f7899 */ /* 0x000fe4000800063f */
[----:B------:R-:W-:Y:S02]  /*ad60*/  USHF.L.U32 UR21, UR5, 0xd, URZ ;  /* 0x0000000d05157899 */ /* 0x000fe4000800063f */
[----:B------:R-:W-:Y:S02]  /*ad70*/  ULOP3.LUT UR5, UR5, 0xfffffffe, URZ, 0xc0, !UPT ;  /* 0xfffffffe05057892 */ /* 0x000fe4000f8ec03f */
[----:B------:R-:W-:Y:S02]  /*ad80*/  UISETP.GT.U32.AND UP0, UPT, UR4, 0xffff, UPT ;  /* 0x0000ffff0400788c */ /* 0x000fe4000bf04070 */
[----:B------:R-:W-:Y:S02]  /*ad90*/  USHF.L.U32 UR23, UR7, UR5, URZ ;  /* 0x0000000507177299 */ /* 0x000fe4000800063f */
[----:B------:R-:W-:-:S02]  /*ada0*/  ULOP3.LUT UR5, UR5, 0x1, URZ, 0xfc, !UPT ;  /* 0x0000000105057892 */ /* 0x000fc4000f8efc3f */
[----:B------:R-:W-:Y:S02]  /*adb0*/  USEL UR4, UR4, 0xffff, !UP0 ;  /* 0x0000ffff04047887 */ /* 0x000fe4000c000000 */
[----:B------:R-:W-:Y:S02]  /*adc0*/  USHF.L.U32 UR5, UR7, UR5, URZ ;  /* 0x0000000507057299 */ /* 0x000fe4000800063f */
[----:B------:R-:W-:Y:S02]  /*add0*/  ULOP3.LUT UR4, UR4, 0xffff, URZ, 0xc0, !UPT ;  /* 0x0000ffff04047892 */ /* 0x000fe4000f8ec03f */
[----:B------:R-:W-:Y:S02]  /*ade0*/  ULOP3.LUT UR15, UR15, 0x80, URZ, 0xc0, !UPT ;  /* 0x000000800f0f7892 */ /* 0x000fe4000f8ec03f */
[----:B------:R-:W-:Y:S02]  /*adf0*/  ULOP3.LUT UR21, UR21, 0x2000, URZ, 0xc0, !UPT ;  /* 0x0000200015157892 */ /* 0x000fe4000f8ec03f */
[----:B------:R-:W-:-:S02]  /*ae00*/  ULOP3.LUT UR23, UR23, UR5, URZ, 0xfc, !UPT ;  /* 0x0000000517177292 */ /* 0x000fc4000f8efc3f */
[----:B------:R-:W-:Y:S01]  /*ae10*/  USHF.L.U32 UR29, UR29, UR4, URZ ;  /* 0x000000041d1d7299 */ /* 0x000fe2000800063f */
[----:B------:R-:W-:-:S11]  /*ae20*/  ULDC.64 UR30, c[0x0][0x198] ;  /* 0x00006600001e7ab9 */ /* 0x000fd60000000a00 */
.L_x_306:
[----:B------:R-:W-:-:S03]  /*ae30*/  UMOV UR4, 0xffffffff ;  /* 0xffffffff00047882 */ /* 0x000fc60000000000 */
[----:B------:R-:W-:Y:S05]  /*ae40*/  BRA.DIV UR4, `(.L_x_295) ;  /* 0x0000000e04dc7947 */ /* 0x000fea000b800000 */
[----:B------:R-:W-:-:S13]  /*ae50*/  ELECT P6, URZ, PT ;  /* 0x00000000003f782f */ /* 0x000fda00038c0000 */
.L_x_317:
[----:B------:R-:W0:Y:S01]  /*ae60*/  LDC R3, c[0x0][0x28c] ;  /* 0x0000a300ff037b82 */ /* 0x000e220000000800 */
[----:B------:R-:W-:Y:S01]  /*ae70*/  BSSY B1, `(.L_x_296) ;  /* 0x000004a000017945 */ /* 0x000fe20003800000 */
[----:B0-----:R-:W-:-:S13]  /*ae80*/  ISETP.LT.OR P6, PT, R3, 0x1, !P6 ;  /* 0x000000010300780c */ /* 0x001fda00077c1670 */
[----:B------:R-:W-:Y:S05]  /*ae90*/  @P6 BRA `(.L_x_297) ;  /* 0x00000004001c6947 */ /* 0x000fea0003800000 */
[----:B------:R-:W-:Y:S01]  /*aea0*/  LEA R18, R18, UR46, 0x1 ;  /* 0x0000002e12127c11 */ /* 0x000fe2000f8e08ff */
[----:B------:R-:W-:Y:S01]  /*aeb0*/  IMAD.MOV.U32 R11, RZ, RZ, RZ ;  /* 0x000000ffff0b7224 */ /* 0x000fe200078e00ff */
[----:B------:R-:W-:Y:S01]  /*aec0*/  LEA R6, R2, UR15, 0x8 ;  /* 0x0000000f02067c11 */ /* 0x000fe2000f8e40ff */
[----:B------:R-:W-:Y:S02]  /*aed0*/  IMAD.U32 R12, RZ, RZ, UR48 ;  /* 0x00000030ff0c7e24 */ /* 0x000fe4000f8e00ff */
[----:B------:R-:W-:Y:S02]  /*aee0*/  IMAD.MOV.U32 R2, RZ, RZ, R9 ;  /* 0x000000ffff027224 */ /* 0x000fe400078e0009 */
[----:B------:R-:W-:Y:S02]  /*aef0*/  IMAD.MOV.U32 R3, RZ, RZ, R8 ;  /* 0x000000ffff037224 */ /* 0x000fe400078e0008 */
[----:B------:R-:W-:-:S07]  /*af00*/  IMAD.SHL.U32 R18, R18, 0x20, RZ ;  /* 0x0000002012127824 */ /* 0x000fce00078e00ff */
.L_x_301:
[----:B------:R-:W0:Y:S01]  /*af10*/  S2R R5, SR_CgaCtaId ;  /* 0x0000000000057919 */ /* 0x000e220000008800 */
[----:B------:R-:W-:-:S04]  /*af20*/  MOV R4, 0x400 ;  /* 0x0000040000047802 */ /* 0x000fc80000000f00 */
[----:B0-----:R-:W-:Y:S02]  /*af30*/  LEA R10, R5, R4, 0x18 ;  /* 0x00000004050a7211 */ /* 0x001fe400078ec0ff */
[----:B------:R-:W-:Y:S01]  /*af40*/  SHF.L.U32 R4, R2, 0x1f, RZ ;  /* 0x0000001f02047819 */ /* 0x000fe200000006ff */
[----:B------:R-:W0:Y:S02]  /*af50*/  @!P3 LDC R5, c[0x0][0x500] ;  /* 0x00014000ff05bb82 */ /* 0x000e240000000800 */
[----:B------:R-:W-:-:S04]  /*af60*/  IMAD R7, R3, 0x8, R10 ;  /* 0x0000000803077824 */ /* 0x000fc800078e020a */
[----:B------:R-:W1:Y:S02]  /*af70*/  SYNCS.PHASECHK.TRANS64.TRYWAIT P1, [R7+URZ+0x10], R4 ;  /* 0x00001004070075a7 */ /* 0x000e64000802017f */
[----:B-1----:R-:W-:Y:S05]  /*af80*/  @!P1 BRA `(.L_x_298) ;  /* 0x0000000c00ac9947 */ /* 0x002fea0003800000 */
.L_x_318:
[----:B------:R-:W-:Y:S01]  /*af90*/  UPRMT UR4, UR47, 0x9910, URZ ;  /* 0x000099102f047896 */ /* 0x000fe2000800003f */
[----:B0-----:R0:W-:Y:S03]  /*afa0*/  @!P3 SYNCS.ARRIVE.TRANS64 RZ, [R7+URZ], R5 ;  /* 0x0000000507ffb9a7 */ /* 0x0011e6000800003f */
[----:B------:R-:W-:-:S06]  /*afb0*/  UISETP.NE.AND UP0, UPT, UR4, 0x2, UPT ;  /* 0x000000020400788c */ /* 0x000fcc000bf05270 */
[----:B------:R-:W-:-:S13]  /*afc0*/  PLOP3.LUT P1, PT, PT, PT, UP0, 0x80, 0x0 ;  /* 0x000000000000781c */ /* 0x000fda0003f2f008 */
[----:B0-----:R-:W-:Y:S05]  /*afd0*/  @P1 BRA `(.L_x_299) ;  /* 0x0000000000041947 */ /* 0x001fea0003800000 */
[----:B------:R-:W-:Y:S01]  /*afe0*/  BPT.TRAP 0x1 ;  /* 0x000000040000795c */ /* 0x000fe20000300000 */
.L_x_299:
[----:B------:R-:W-:Y:S05]  /*aff0*/  @P0 BRA `(.L_x_300) ;  /* 0x0000000000040947 */ /* 0x000fea0003800000 */
[----:B------:R-:W-:Y:S01]  /*b000*/  BPT.TRAP 0x1 ;  /* 0x000000040000795c */ /* 0x000fe20000300000 */
.L_x_300:
[C---:B-1----:R-:W-:Y:S01]  /*b010*/  LEA R4, R3.reuse, UR46, 0x2 ;  /* 0x0000002e03047c11 */ /* 0x042fe2000f8e10ff */
[----:B------:R-:W-:Y:S01]  /*b020*/  VIADD R12, R12, 0xffffffff ;  /* 0xffffffff0c0c7836 */ /* 0x000fe20000000000 */
[----:B------:R-:W-:Y:S01]  /*b030*/  LEA R5, R3, UR21, 0xf ;  /* 0x0000001503057c11 */ /* 0x000fe2000f8e78ff */
[----:B------:R-:W-:Y:S01]  /*b040*/  UIADD3 UR4, UP0, UR30, 0xf0, URZ ;  /* 0x000000f01e047890 */ /* 0x000fe2000ff1e03f */
[----:B------:R-:W-:Y:S01]  /*b050*/  R2UR UR34, R11 ;  /* 0x000000000b2272ca */ /* 0x000fe200000e0000 */
[----:B------:R-:W-:Y:S01]  /*b060*/  IMAD.SHL.U32 R4, R4, 0x800, RZ ;  /* 0x0000080004047824 */ /* 0x000fe200078e00ff */
[----:B------:R-:W-:Y:S01]  /*b070*/  R2UR UR33, R7 ;  /* 0x00000000072172ca */ /* 0x000fe200000e0000 */
[--C-:B------:R-:W-:Y:S01]  /*b080*/  IMAD R5, R5, 0x2, R10.reuse ;  /* 0x0000000205057824 */ /* 0x100fe200078e020a */
[----:B------:R-:W-:Y:S01]  /*b090*/  R2UR UR36, R19 ;  /* 0x00000000132472ca */ /* 0x000fe200000e0000 */
[----:B------:R-:W-:Y:S01]  /*b0a0*/  IMAD R4, R4, 0x2, R10 ;  /* 0x0000000204047824 */ /* 0x000fe200078e020a */
[----:B------:R-:W-:Y:S01]  /*b0b0*/  R2UR UR35, R18 ;  /* 0x00000000122372ca */ /* 0x000fe200000e0000 */
[----:B------:R-:W-:Y:S01]  /*b0c0*/  UIADD3 UR44, UP1, UR30, 0x1f0, URZ ;  /* 0x000001f01e2c7890 */ /* 0x000fe2000ff3e03f */
[----:B------:R-:W-:Y:S01]  /*b0d0*/  R2UR UR8, R5 ;  /* 0x00000000050872ca */ /* 0x000fe200000e0000 */
[----:B------:R-:W-:Y:S01]  /*b0e0*/  UIADD3.X UR5, URZ, UR31, URZ, UP0, !UPT ;  /* 0x0000001f3f057290 */ /* 0x000fe200087fe43f */
[----:B------:R-:W-:Y:S01]  /*b0f0*/  R2UR UR24, R4 ;  /* 0x00000000041872ca */ /* 0x000fe200000e0000 */
[----:B------:R-:W-:Y:S01]  /*b100*/  UPRMT UR43, URZ, 0x5410, UR29 ;  /* 0x000054103f2b7896 */ /* 0x000fe2000800001d */
[----:B------:R-:W-:Y:S01]  /*b110*/  R2UR UR19, R6 ;  /* 0x00000000061372ca */ /* 0x000fe200000e0000 */
[----:B------:R-:W-:Y:S01]  /*b120*/  UIADD3 UR26, UR34, 0x40, URZ ;  /* 0x00000040221a7890 */ /* 0x000fe2000fffe03f */
[----:B------:R-:W-:Y:S01]  /*b130*/  ISETP.GT.AND P2, PT, R12, 0x1, PT ;  /* 0x000000010c00780c */ /* 0x000fe20003f44270 */
[----:B------:R-:W-:Y:S01]  /*b140*/  UIADD3.X UR45, URZ, UR31, URZ, UP1, !UPT ;  /* 0x0000001f3f2d7290 */ /* 0x000fe20008ffe43f */
[----:B------:R-:W-:Y:S01]  /*b150*/  VIADD R3, R3, 0x1 ;  /* 0x0000000103037836 */ /* 0x000fe20000000000 */
[----:B------:R-:W-:Y:S01]  /*b160*/  UPRMT UR49, URZ, 0x5410, UR23 ;  /* 0x000054103f317896 */ /* 0x000fe20008000017 */
[----:B------:R-:W-:Y:S01]  /*b170*/  VIADD R11, R11, 0x80 ;  /* 0x000000800b0b7836 */ /* 0x000fe20000000000 */
[----:B------:R-:W-:Y:S01]  /*b180*/  UMOV UR6, 0x0 ;  /* 0x0000000000067882 */ /* 0x000fe20000000000 */
[----:B------:R-:W-:Y:S01]  /*b190*/  UMOV UR7, 0x10000000 ;  /* 0x1000000000077882 */ /* 0x000fe20000000000 */
[----:B------:R-:W-:Y:S01]  /*b1a0*/  UIADD3 UR16, UR8, 0x8100, URZ ;  /* 0x0000810008107890 */ /* 0x000fe2000fffe03f */
[----:B------:R-:W-:Y:S01]  /*b1b0*/  ISETP.NE.AND P1, PT, R3, 0x2, PT ;  /* 0x000000020300780c */ /* 0x000fe20003f25270 */
[----:B------:R-:W-:-:S02]  /*b1c0*/  UIADD3 UR32, UR24, 0x100, URZ ;  /* 0x0000010018207890 */ /* 0x000fc4000fffe03f */
[----:B------:R-:W-:Y:S01]  /*b1d0*/  UIADD3 UR24, UR24, 0x2100, URZ ;  /* 0x0000210018187890 */ /* 0x000fe2000fffe03f */
[----:B------:R-:W-:Y:S01]  /*b1e0*/  SEL R5, RZ, 0x1, P1 ;  /* 0x00000001ff057807 */ /* 0x000fe20000800000 */
[----:B------:R-:W-:Y:S01]  /*b1f0*/  UIADD3 UR8, UR8, 0x10100, URZ ;  /* 0x0001010008087890 */ /* 0x000fe2000fffe03f */
[----:B------:R-:W-:Y:S01]  /*b200*/  SEL R3, R3, RZ, P1 ;  /* 0x000000ff03037207 */ /* 0x000fe20000800000 */
[----:B------:R-:W-:Y:S01]  /*b210*/  UMOV UR25, UR33 ;  /* 0x0000002100197c82 */ /* 0x000fe20008000000 */
[----:B------:R-:W-:Y:S01]  /*b220*/  UMOV UR28, UR36 ;  /* 0x00000024001c7c82 */ /* 0x000fe20008000000 */
[----:B------:R-:W-:Y:S01]  /*b230*/  UMOV UR27, UR35 ;  /* 0x00000023001b7c82 */ /* 0x000fe20008000000 */
[----:B------:R-:W-:Y:S01]  /*b240*/  UMOV UR17, UR33 ;  /* 0x0000002100117c82 */ /* 0x000fe20008000000 */
[----:B------:R-:W-:Y:S01]  /*b250*/  UMOV UR18, UR34 ;  /* 0x0000002200127c82 */ /* 0x000fe20008000000 */
[----:B------:R-:W-:Y:S01]  /*b260*/  UMOV UR20, UR36 ;  /* 0x0000002400147c82 */ /* 0x000fe20008000000 */
[----:B------:R0:W-:Y:S01]  /*b270*/  UTMALDG.3D.MULTICAST [UR32], [UR4], UR43, desc[UR6] ;  /* 0x00000620040073b4 */ /* 0x0001e2000801182b */
[----:B------:R-:W-:Y:S01]  /*b280*/  UMOV UR9, UR33 ;  /* 0x0000002100097c82 */ /* 0x000fe20008000000 */
[----:B------:R-:W-:Y:S01]  /*b290*/  UMOV UR11, UR19 ;  /* 0x00000013000b7c82 */ /* 0x000fe20008000000 */
[----:B------:R-:W-:Y:S01]  /*b2a0*/  UMOV UR12, UR36 ;  /* 0x00000024000c7c82 */ /* 0x000fe20008000000 */
[----:B------:R-:W-:Y:S01]  /*b2b0*/  UMOV UR10, UR26 ;  /* 0x0000001a000a7c82 */ /* 0x000fe20008000000 */
[----:B------:R-:W-:Y:S01]  /*b2c0*/  LOP3.LUT R2, R2, R5, RZ, 0x3c, !PT ;  /* 0x0000000502027212 */ /* 0x000fe200078e3cff */
[----:B------:R0:W-:Y:S01]  /*b2d0*/  UTMALDG.3D.MULTICAST [UR24], [UR4], UR43, desc[UR6] ;  /* 0x00000618040073b4 */ /* 0x0001e2000801182b */
[----:B------:R0:W-:Y:S01]  /*b2e0*/  UTMALDG.3D.MULTICAST [UR16], [UR44], UR49, desc[UR6] ;  /* 0x000006102c0073b4 */ /* 0x0001e20008011831 */
[----:B------:R0:W-:Y:S02]  /*b2f0*/  UTMALDG.3D.MULTICAST [UR8], [UR44], UR49, desc[UR6] ;  /* 0x000006082c0073b4 */ /* 0x0001e40008011831 */
[----:B0-----:R-:W-:Y:S05]  /*b300*/  @P2 BRA `(.L_x_301) ;  /* 0xfffffffc00002947 */ /* 0x001fea000383ffff */
.L_x_297:
[----:B------:R-:W-:Y:S05]  /*b310*/  BSYNC B1 ;  /* 0x0000000000017941 */ /* 0x000fea0003800000 */
.L_x_296:
[----:B------:R-:W-:Y:S01]  /*b320*/  LOP3.LUT P4, RZ, R0, 0xff, RZ, 0xc0, !PT ;  /* 0x000000ff00ff7812 */ /* 0x000fe2000788c0ff */
[----:B------:R-:W-:Y:S01]  /*b330*/  VIADD R8, R8, UR37 ;  /* 0x0000002508087c36 */ /* 0x000fe20008000000 */
[----:B------:R-:W-:Y:S01]  /*b340*/  ULDC.64 UR4, c[0x0][0x650] ;  /* 0x0001940000047ab9 */ /* 0x000fe20000000a00 */
[----:B------:R-:W-:Y:S01]  /*b350*/  BSSY B1, `(.L_x_302) ;  /* 0x000006f000017945 */ /* 0x000fe20003800000 */
[----:B------:R-:W-:Y:S02]  /*b360*/  IMAD.MOV.U32 R18, RZ, RZ, -0x1 ;  /* 0xffffffffff127424 */ /* 0x000fe400078e00ff */
[----:B------:R-:W-:Y:S01]  /*b370*/  SHF.R.U32.HI R0, RZ, 0x1, R8 ;  /* 0x00000001ff007819 */ /* 0x000fe20000011608 */
[----:B------:R-:W-:Y:S01]  /*b380*/  IMAD.MOV.U32 R19, RZ, RZ, -0x1 ;  /* 0xffffffffff137424 */ /* 0x000fe200078e00ff */
[----:B------:R-:W-:Y:S02]  /*b390*/  ISETP.GT.U32.AND P1, PT, R8, 0x1, PT ;  /* 0x000000010800780c */ /* 0x000fe40003f24070 */
[----:B------:R-:W-:-:S02]  /*b3a0*/  LOP3.LUT R0, R0, 0x1, RZ, 0xc0, !PT ;  /* 0x0000000100007812 */ /* 0x000fc400078ec0ff */
[----:B------:R-:W-:Y:S01]  /*b3b0*/  LOP3.LUT R8, R8, 0x1, RZ, 0xc0, !PT ;  /* 0x0000000108087812 */ /* 0x000fe200078ec0ff */
[----:B------:R-:W0:Y:S01]  /*b3c0*/  @P4 S2R R3, SR_CgaCtaId ;  /* 0x0000000000034919 */ /* 0x000e220000008800 */
[----:B------:R-:W-:Y:S02]  /*b3d0*/  @P4 MOV R2, 0x400 ;  /* 0x0000040000024802 */ /* 0x000fe40000000f00 */
[----:B------:R-:W-:Y:S02]  /*b3e0*/  ISETP.NE.U32.AND P2, PT, R0, 0x1, PT ;  /* 0x000000010000780c */ /* 0x000fe40003f45070 */
[----:B0-----:R-:W-:Y:S01]  /*b3f0*/  @P4 LEA R2, R3, R2, 0x18 ;  /* 0x0000000203024211 */ /* 0x001fe200078ec0ff */
[----:B------:R-:W-:-:S03]  /*b400*/  IMAD.U32 R3, RZ, RZ, UR37 ;  /* 0x00000025ff037e24 */ /* 0x000fc6000f8e00ff */
[----:B------:R0:W-:Y:S01]  /*b410*/  @P4 SYNCS.ARRIVE.TRANS64.A1T0 RZ, [R2+URZ+0x58], RZ ;  /* 0x000058ff02ff49a7 */ /* 0x0001e2000810003f */
[----:B------:R-:W-:Y:S02]  /*b420*/  IADD3 R16, P4, R16, UR38, RZ ;  /* 0x0000002610107c10 */ /* 0x000fe4000ff9e0ff */
[----:B------:R-:W-:Y:S02]  /*b430*/  ISETP.LT.U32.AND P1, PT, R3, 0x2, P1 ;  /* 0x000000020300780c */ /* 0x000fe40000f21070 */
[----:B------:R-:W-:Y:S02]  /*b440*/  IADD3.X R17, R17, UR41, RZ, P4, !PT ;  /* 0x0000002911117c10 */ /* 0x000fe4000a7fe4ff */
[----:B------:R-:W-:Y:S02]  /*b450*/  ISETP.GE.U32.AND P4, PT, R16, UR4, PT ;  /* 0x0000000410007c0c */ /* 0x000fe4000bf86070 */
[----:B------:R-:W-:Y:S02]  /*b460*/  SEL R0, RZ, 0x1, !P1 ;  /* 0x00000001ff007807 */ /* 0x000fe40004800000 */
[----:B------:R-:W-:-:S02]  /*b470*/  ISETP.GE.U32.AND.EX P1, PT, R17, UR5, PT, P4 ;  /* 0x0000000511007c0c */ /* 0x000fc4000bf26140 */
[----:B------:R-:W-:Y:S02]  /*b480*/  ISETP.GT.U32.AND P2, PT, R3, 0x1, !P2 ;  /* 0x000000010300780c */ /* 0x000fe40005744070 */
[----:B------:R-:W-:Y:S02]  /*b490*/  PRMT R3, RZ, 0x7610, R3 ;  /* 0x00007610ff037816 */ /* 0x000fe40000000003 */
[----:B0-----:R-:W-:-:S04]  /*b4a0*/  SEL R2, RZ, 0x1, !P2 ;  /* 0x00000001ff027807 */ /* 0x001fc80005000000 */
[--C-:B------:R-:W-:Y:S01]  /*b4b0*/  LOP3.LUT R9, R2, R9, R0.reuse, 0x96, !PT ;  /* 0x0000000902097212 */ /* 0x100fe200078e9600 */
[----:B------:R-:W-:Y:S01]  /*b4c0*/  IMAD.MOV.U32 R2, RZ, RZ, -0x1 ;  /* 0xffffffffff027424 */ /* 0x000fe200078e00ff */
[----:B------:R-:W-:Y:S01]  /*b4d0*/  PRMT R0, RZ, 0x7610, R0 ;  /* 0x00007610ff007816 */ /* 0x000fe20000000000 */
[----:B------:R-:W-:Y:S06]  /*b4e0*/  @P1 BRA `(.L_x_303) ;  /* 0x0000000400541947 */ /* 0x000fec0003800000 */
[----:B------:R-:W0:Y:S01]  /*b4f0*/  S2UR UR4, SR_CTAID.X ;  /* 0x00000000000479c3 */ /* 0x000e220000002500 */
[----:B------:R-:W-:Y:S01]  /*b500*/  ULDC.64 UR6, c[0x0][0x628] ;  /* 0x00018a0000067ab9 */ /* 0x000fe20000000a00 */
[----:B------:R-:W-:Y:S01]  /*b510*/  ULDC UR5, c[0x0][0x150] ;  /* 0x0000540000057ab9 */ /* 0x000fe20000000800 */
[----:B------:R-:W-:Y:S01]  /*b520*/  ISETP.NE.U32.AND P1, PT, RZ, UR6, PT ;  /* 0x00000006ff007c0c */ /* 0x000fe2000bf25070 */
[----:B------:R-:W-:Y:S01]  /*b530*/  ULDC UR8, c[0x0][0x630] ;  /* 0x00018c0000087ab9 */ /* 0x000fe20000000800 */
[----:B------:R-:W-:Y:S01]  /*b540*/  ULDC UR10, c[0x0][0x154] ;  /* 0x00005500000a7ab9 */ /* 0x000fe20000000800 */
[----:B------:R-:W-:Y:S01]  /*b550*/  IMAD.MOV.U32 R2, RZ, RZ, R16 ;  /* 0x000000ffff027224 */ /* 0x000fe200078e0010 */
[----:B------:R-:W-:Y:S01]  /*b560*/  ISETP.NE.AND.EX P1, PT, RZ, UR7, PT, P1 ;  /* 0x00000007ff007c0c */ /* 0x000fe2000bf25310 */
[----:B------:R-:W1:Y:S01]  /*b570*/  S2UR UR9, SR_CTAID.Y ;  /* 0x00000000000979c3 */ /* 0x000e620000002600 */
[----:B0-----:R-:W-:-:S05]  /*b580*/  I2FP.F32.U32 R3, UR4 ;  /* 0x0000000400037c45 */ /* 0x001fca0008201000 */
[----:B------:R-:W-:Y:S01]  /*b590*/  FMUL R10, R3, UR5 ;  /* 0x00000005030a7c20 */ /* 0x000fe20008400000 */
[----:B------:R-:W-:-:S05]  /*b5a0*/  IMAD.MOV.U32 R3, RZ, RZ, R17 ;  /* 0x000000ffff037224 */ /* 0x000fca00078e0011 */
[----:B------:R-:W-:Y:S05]  /*b5b0*/  @!P1 BRA `(.L_x_304) ;  /* 0x0000000000289947 */ /* 0x000fea0003800000 */
[----:B------:R-:W-:Y:S02]  /*b5c0*/  ULDC UR5, c[0x0][0x634] ;  /* 0x00018d0000057ab9 */ /* 0x000fe40000000800 */
[----:B------:R-:W-:-:S05]  /*b5d0*/  IADD3 R7, P1, R16, UR5, RZ ;  /* 0x0000000510077c10 */ /* 0x000fca000ff3e0ff */
[----:B------:R-:W-:-:S04]  /*b5e0*/  IMAD.X R11, RZ, RZ, R17, P1 ;  /* 0x000000ffff0b7224 */ /* 0x000fc800008e0611 */
[----:B------:R-:W-:-:S04]  /*b5f0*/  IMAD.WIDE.U32 R4, R11, UR6, RZ ;  /* 0x000000060b047c25 */ /* 0x000fc8000f8e00ff */
[----:B------:R-:W-:-:S04]  /*b600*/  IMAD.WIDE.U32 R4, P1, R7, UR7, R4 ;  /* 0x0000000707047c25 */ /* 0x000fc8000f820004 */
[----:B------:R-:W-:-:S04]  /*b610*/  IMAD.WIDE.U32 R6, R7, UR6, RZ ;  /* 0x0000000607067c25 */ /* 0x000fc8000f8e00ff */
[----:B------:R-:W-:Y:S01]  /*b620*/  IMAD.X R3, RZ, RZ, RZ, P1 ;  /* 0x000000ffff037224 */ /* 0x000fe200008e06ff */
[----:B------:R-:W-:Y:S01]  /*b630*/  IADD3 RZ, P1, R7, R4, RZ ;  /* 0x0000000407ff7210 */ /* 0x000fe20007f3e0ff */
[----:B------:R-:W-:-:S04]  /*b640*/  IMAD.MOV.U32 R2, RZ, RZ, R5 ;  /* 0x000000ffff027224 */ /* 0x000fc800078e0005 */
[----:B------:R-:W-:-:S08]  /*b650*/  IMAD.WIDE.U32.X R2, R11, UR7, R2, P1 ;  /* 0x000000070b027c25 */ /* 0x000fd000088e0402 */
.L_x_304:
[--C-:B------:R-:W-:Y:S01]  /*b660*/  SHF.R.U64 R19, R2, UR8, R3.reuse ;  /* 0x0000000802137c19 */ /* 0x100fe20008001203 */
[----:B------:R-:W0:Y:S01]  /*b670*/  F2I.U32.TRUNC.NTZ R10, R10 ;  /* 0x0000000a000a7305 */ /* 0x000e22000020f000 */
[----:B------:R-:W-:Y:S01]  /*b680*/  SHF.R.U32.HI R2, RZ, UR8, R3 ;  /* 0x00000008ff027c19 */ /* 0x000fe20008011603 */
[----:B------:R-:W-:Y:S01]  /*b690*/  ULDC.64 UR6, c[0x0][0x620] ;  /* 0x0001880000067ab9 */ /* 0x000fe20000000a00 */
[----:B------:R-:W-:Y:S01]  /*b6a0*/  IADD3 R5, P1, RZ, -R19, RZ ;  /* 0x80000013ff057210 */ /* 0x000fe20007f3e0ff */
[----:B------:R-:W2:Y:S01]  /*b6b0*/  LDC R15, c[0x0][0x610] ;  /* 0x00018400ff0f7b82 */ /* 0x000ea20000000800 */
[----:B-1----:R-:W-:Y:S01]  /*b6c0*/  I2FP.F32.U32 R4, UR9 ;  /* 0x0000000900047c45 */ /* 0x002fe20008201000 */
[----:B------:R-:W-:Y:S01]  /*b6d0*/  ULDC UR8, c[0x0][0x658] ;  /* 0x0001960000087ab9 */ /* 0x000fe20000000800 */
[----:B------:R-:W-:Y:S01]  /*b6e0*/  ULDC UR12, c[0x0][0x648] ;  /* 0x00019200000c7ab9 */ /* 0x000fe20000000800 */
[----:B------:R-:W-:Y:S02]  /*b6f0*/  IMAD.X R2, RZ, RZ, ~R2, P1 ;  /* 0x000000ffff027224 */ /* 0x000fe400008e0e02 */
[----:B------:R-:W-:Y:S01]  /*b700*/  FMUL R6, R4, UR10 ;  /* 0x0000000a04067c20 */ /* 0x000fe20008400000 */
[----:B------:R-:W-:Y:S01]  /*b710*/  ULDC.64 UR10, c[0x0][0x640] ;  /* 0x00019000000a7ab9 */ /* 0x000fe20000000a00 */
[----:B------:R-:W-:Y:S01]  /*b720*/  IMAD R4, R2, UR6, RZ ;  /* 0x0000000602047c24 */ /* 0x000fe2000f8e02ff */
[----:B------:R-:W-:Y:S01]  /*b730*/  ISETP.NE.U32.AND P1, PT, RZ, UR10, PT ;  /* 0x0000000aff007c0c */ /* 0x000fe2000bf25070 */
[C---:B------:R-:W-:Y:S01]  /*b740*/  IMAD.WIDE.U32 R2, R5.reuse, UR6, R16 ;  /* 0x0000000605027c25 */ /* 0x040fe2000f8e0010 */
[----:B0-----:R-:W-:Y:S01]  /*b750*/  R2UR UR5, R10 ;  /* 0x000000000a0572ca */ /* 0x001fe200000e0000 */
[----:B------:R-:W0:Y:S01]  /*b760*/  F2I.U32.TRUNC.NTZ R6, R6 ;  /* 0x0000000600067305 */ /* 0x000e22000020f000 */
[----:B------:R-:W-:Y:S01]  /*b770*/  ULDC UR6, c[0x0][0x618] ;  /* 0x0001860000067ab9 */ /* 0x000fe20000000800 */
[----:B------:R-:W-:Y:S01]  /*b780*/  IMAD R5, R5, UR7, R4 ;  /* 0x0000000705057c24 */ /* 0x000fe2000f8e0204 */
[----:B------:R-:W-:-:S03]  /*b790*/  ISETP.NE.AND.EX P1, PT, RZ, UR11, PT, P1 ;  /* 0x0000000bff007c0c */ /* 0x000fc6000bf25310 */
[----:B------:R-:W-:-:S05]  /*b7a0*/  IMAD.IADD R3, R3, 0x1, R5 ;  /* 0x0000000103037824 */ /* 0x000fca00078e0205 */
[--C-:B------:R-:W-:Y:S02]  /*b7b0*/  SHF.R.U64 R10, R2, UR6, R3.reuse ;  /* 0x00000006020a7c19 */ /* 0x100fe40008001203 */
[----:B------:R-:W-:Y:S01]  /*b7c0*/  SHF.R.U32.HI R3, RZ, UR6, R3 ;  /* 0x00000006ff037c19 */ /* 0x000fe20008011603 */
[----:B------:R-:W-:Y:S01]  /*b7d0*/  ULDC UR6, c[0x0][0x608] ;  /* 0x0001820000067ab9 */ /* 0x000fe20000000800 */
[----:B0-----:R-:W-:Y:S02]  /*b7e0*/  R2UR UR7, R6 ;  /* 0x00000000060772ca */ /* 0x001fe400000e0000 */
[--C-:B------:R-:W-:Y:S02]  /*b7f0*/  SHF.R.U64 R12, R10, UR6, R3.reuse ;  /* 0x000000060a0c7c19 */ /* 0x100fe40008001203 */
[----:B------:R-:W-:Y:S01]  /*b800*/  SHF.R.U32.HI R3, RZ, UR6, R3 ;  /* 0x00000006ff037c19 */ /* 0x000fe20008011603 */
[----:B------:R-:W-:-:S03]  /*b810*/  UIADD3 UR6, -UR5, URZ, URZ ;  /* 0x0000003f05067290 */ /* 0x000fc6000fffe13f */
[--C-:B------:R-:W-:Y:S01]  /*b820*/  SHF.R.U64 R13, R12, UR8, R3.reuse ;  /* 0x000000080c0d7c19 */ /* 0x100fe20008001203 */
[----:B------:R-:W-:Y:S01]  /*b830*/  ULDC UR5, c[0x0][0x144] ;  /* 0x0000510000057ab9 */ /* 0x000fe20000000800 */
[----:B------:R-:W-:-:S03]  /*b840*/  SHF.R.U32.HI R3, RZ, UR8, R3 ;  /* 0x00000008ff037c19 */ /* 0x000fc60008011603 */
[----:B------:R-:W-:Y:S01]  /*b850*/  IMAD.MOV.U32 R2, RZ, RZ, R13 ;  /* 0x000000ffff027224 */ /* 0x000fe200078e000d */
[----:B------:R-:W-:Y:S06]  /*b860*/  @!P1 BRA `(.L_x_305) ;  /* 0x0000000000289947 */ /* 0x000fec0003800000 */
        /* <DEDUP_REMOVED lines=10> */
.L_x_305:
[----:B------:R-:W-:Y:S01]  /*b910*/  UISETP.NE.AND UP0, UPT, UR40, URZ, UPT ;  /* 0x0000003f2800728c */ /* 0x000fe2000bf05270 */
[----:B------:R-:W-:Y:S01]  /*b920*/  SHF.R.U64 R3, R2, UR12, R3 ;  /* 0x0000000c02037c19 */ /* 0x000fe20008001203 */
[----:B------:R-:W-:Y:S01]  /*b930*/  UIADD3 UR7, -UR7, URZ, URZ ;  /* 0x0000003f07077290 */ /* 0x000fe2000fffe13f */
[----:B------:R-:W-:Y:S01]  /*b940*/  LOP3.LUT R2, R12, UR22, RZ, 0xc0, !PT ;  /* 0x000000160c027c12 */ /* 0x000fe2000f8ec0ff */
[----:B------:R-:W-:Y:S01]  /*b950*/  UIMAD UR4, UR5, UR6, UR4 ;  /* 0x00000006050472a4 */ /* 0x000fe2000f8e0204 */
[----:B------:R-:W-:Y:S01]  /*b960*/  LOP3.LUT R5, R10, UR14, RZ, 0xc0, !PT ;  /* 0x0000000e0a057c12 */ /* 0x000fe2000f8ec0ff */
[----:B------:R-:W-:Y:S01]  /*b970*/  IMAD.MOV R4, RZ, RZ, -R3 ;  /* 0x000000ffff047224 */ /* 0x000fe200078e0a03 */
[----:B------:R-:W-:Y:S01]  /*b980*/  ULDC UR5, c[0x0][0x148] ;  /* 0x0000520000057ab9 */ /* 0x000fe20000000800 */
[----:B------:R-:W-:Y:S01]  /*b990*/  IMAD R18, R3, UR13, R2 ;  /* 0x0000000d03127c24 */ /* 0x000fe2000f8e0202 */
[----:B------:R-:W-:Y:S01]  /*b9a0*/  PLOP3.LUT P1, PT, PT, PT, UP0, 0x80, 0x0 ;  /* 0x000000000000781c */ /* 0x000fe20003f2f008 */
[----:B------:R-:W-:Y:S01]  /*b9b0*/  IMAD.MOV.U32 R3, RZ, RZ, 0x1 ;  /* 0x00000001ff037424 */ /* 0x000fe200078e00ff */
[----:B------:R-:W-:-:S03]  /*b9c0*/  @UP0 UIMAD UR4, UR5, UR7, UR9 ;  /* 0x00000007050402a4 */ /* 0x000fc6000f8e0209 */
[----:B------:R-:W-:Y:S02]  /*b9d0*/  ULDC UR5, c[0x0][0x638] ;  /* 0x00018e0000057ab9 */ /* 0x000fe40000000800 */
[----:B------:R-:W-:Y:S02]  /*b9e0*/  IMAD R2, R4, UR5, R13 ;  /* 0x0000000504027c24 */ /* 0x000fe4000f8e020d */
[----:B--2---:R-:W-:Y:S01]  /*b9f0*/  IMAD R18, R18, R15, UR4 ;  /* 0x0000000412127e24 */ /* 0x004fe2000f8e020f */
[----:B------:R-:W-:Y:S02]  /*ba00*/  ULDC UR4, c[0x0][0x600] ;  /* 0x0001800000047ab9 */ /* 0x000fe40000000800 */
[----:B------:R-:W-:-:S05]  /*ba10*/  IMAD R5, R2, UR4, R5 ;  /* 0x0000000402057c24 */ /* 0x000fca000f8e0205 */
[----:B------:R-:W-:Y:S02]  /*ba20*/  SEL R2, R5, R18, !P1 ;  /* 0x0000001205027207 */ /* 0x000fe40004800000 */
[----:B------:R-:W-:-:S07]  /*ba30*/  SEL R18, R18, R5, !P1 ;  /* 0x0000000512127207 */ /* 0x000fce0004800000 */
.L_x_303:
[----:B------:R-:W-:Y:S05]  /*ba40*/  BSYNC B1 ;  /* 0x0000000000017941 */ /* 0x000fea0003800000 */
.L_x_302:
[----:B------:R-:W-:-:S13]  /*ba50*/  LOP3.LUT P1, RZ, R3, 0xff, RZ, 0xc0, !PT ;  /* 0x000000ff03ff7812 */ /* 0x000fda000782c0ff */
[----:B------:R-:W-:Y:S05]  /*ba60*/  @P1 BRA `(.L_x_306) ;  /* 0xfffffff000f01947 */ /* 0x000fea000383ffff */
[----:B------:R-:W-:Y:S05]  /*ba70*/  BSYNC B0 ;  /* 0x0000000000007941 */ /* 0x000fea0003800000 */
.L_x_294:
[----:B------:R-:W-:-:S03]  /*ba80*/  UMOV UR4, 0xffffffff ;  /* 0xffffffff00047882 */ /* 0x000fc60000000000 */
[----:B------:R-:W-:Y:S05]  /*ba90*/  BRA.DIV UR4, `(.L_x_307) ;  /* 0x0000000204fc7947 */ /* 0x000fea000b800000 */
[----:B------:R-:W-:-:S13]  /*baa0*/  ELECT P6, URZ, PT ;  /* 0x00000000003f782f */ /* 0x000fda00038c0000 */
.L_x_321:
[----:B------:R-:W-:Y:S04]  /*bab0*/  BSSY B0, `(.L_x_308) ;  /* 0x000001a000007945 */ /* 0x000fe80003800000 */
[----:B------:R-:W-:Y:S05]  /*bac0*/  @!P6 BRA `(.L_x_309) ;  /* 0x000000000060e947 */ /* 0x000fea0003800000 */
[----:B------:R-:W-:-:S04]  /*bad0*/  ULOP3.LUT UR4, UR42, 0x2, URZ, 0xfc, !UPT ;  /* 0x000000022a047892 */ /* 0x000fc8000f8efc3f */
[----:B------:R-:W-:-:S06]  /*bae0*/  UISETP.NE.AND UP0, UPT, UR4, 0x3, UPT ;  /* 0x000000030400788c */ /* 0x000fcc000bf05270 */
[----:B------:R-:W-:-:S13]  /*baf0*/  PLOP3.LUT P0, PT, PT, PT, UP0, 0x80, 0x0 ;  /* 0x000000000000781c */ /* 0x000fda0003f0f008 */
[----:B------:R-:W-:Y:S05]  /*bb00*/  @!P0 BRA `(.L_x_310) ;  /* 0x0000000000048947 */ /* 0x000fea0003800000 */
[----:B------:R-:W-:Y:S01]  /*bb10*/  BPT.TRAP 0x1 ;  /* 0x000000040000795c */ /* 0x000fe20000300000 */
.L_x_310:
[----:B------:R-:W0:Y:S01]  /*bb20*/  S2R R3, SR_CgaCtaId ;  /* 0x0000000000037919 */ /* 0x000e220000008800 */
[----:B------:R-:W-:Y:S02]  /*bb30*/  MOV R0, 0x400 ;  /* 0x0000040000007802 */ /* 0x000fe40000000f00 */
[----:B------:R-:W-:Y:S02]  /*bb40*/  SHF.L.U32 R2, R9, 0x1f, RZ ;  /* 0x0000001f09027819 */ /* 0x000fe400000006ff */
[----:B0-----:R-:W-:-:S05]  /*bb50*/  LEA R3, R3, R0, 0x18 ;  /* 0x0000000003037211 */ /* 0x001fca00078ec0ff */
[----:B------:R-:W-:-:S04]  /*bb60*/  VIADD R3, R3, 0x10 ;  /* 0x0000001003037836 */ /* 0x000fc80000000000 */
[C---:B------:R-:W-:Y:S02]  /*bb70*/  IMAD R5, R8.reuse, 0x8, R3 ;  /* 0x0000000808057824 */ /* 0x040fe400078e0203 */
[----:B------:R-:W-:Y:S02]  /*bb80*/  VIADD R8, R8, 0x1 ;  /* 0x0000000108087836 */ /* 0x000fe40000000000 */
[----:B------:R-:W0:Y:S03]  /*bb90*/  SYNCS.PHASECHK.TRANS64.TRYWAIT P0, [R5+URZ], R2 ;  /* 0x00000002050075a7 */ /* 0x000e26000800017f */
[----:B------:R-:W-:-:S04]  /*bba0*/  ISETP.NE.AND P1, PT, R8, 0x2, PT ;  /* 0x000000020800780c */ /* 0x000fc80003f25270 */
[----:B------:R-:W-:Y:S02]  /*bbb0*/  SEL R0, RZ, 0x1, P1 ;  /* 0x00000001ff007807 */ /* 0x000fe40000800000 */
[----:B------:R-:W-:Y:S02]  /*bbc0*/  SEL R8, R8, RZ, P1 ;  /* 0x000000ff08087207 */ /* 0x000fe40000800000 */
[----:B------:R-:W-:Y:S01]  /*bbd0*/  LOP3.LUT R0, R9, R0, RZ, 0x3c, !PT ;  /* 0x0000000009007212 */ /* 0x000fe200078e3cff */
[----:B0-----:R-:W-:Y:S06]  /*bbe0*/  @!P0 BRA `(.L_x_311) ;  /* 0x0000000000c88947 */ /* 0x001fec0003800000 */
.L_x_322:
[----:B------:R-:W-:Y:S01]  /*bbf0*/  IMAD R3, R8, 0x8, R3 ;  /* 0x0000000808037824 */ /* 0x000fe200078e0203 */
[----:B------:R-:W-:-:S07]  /*bc00*/  SHF.L.U32 R0, R0, 0x1f, RZ ;  /* 0x0000001f00007819 */ /* 0x000fce00000006ff */
.L_x_312:
[----:B-1----:R1:W2:Y:S02]  /*bc10*/  SYNCS.PHASECHK.TRANS64.TRYWAIT P0, [R3+URZ], R0 ;  /* 0x00000000030075a7 */ /* 0x0022a4000800017f */
[----:B--2---:R-:W-:Y:S05]  /*bc20*/  @!P0 NANOSLEEP.SYNCS 0x989680 ;  /* 0x009896800000895d */ /* 0x004fea0003900000 */
[----:B------:R-:W2:Y:S02]  /*bc30*/  @!P0 SYNCS.PHASECHK.TRANS64 P0, [R3+URZ], R0 ;  /* 0x00000000030085a7 */ /* 0x000ea4000800007f */
[----:B--2---:R-:W-:Y:S05]  /*bc40*/  @!P0 BRA `(.L_x_312) ;  /* 0xfffffffc00f08947 */ /* 0x004fea000383ffff */
.L_x_309:
[----:B------:R-:W-:Y:S05]  /*bc50*/  BSYNC B0 ;  /* 0x0000000000007941 */ /* 0x000fea0003800000 */
.L_x_308:
[----:B------:R-:W-:Y:S05]  /*bc60*/  EXIT ;  /* 0x000000000000794d */ /* 0x000fea0003800000 */
.L_x_18:
[----:B0-----:R0:W1:Y:S02]  /*bc70*/  SYNCS.PHASECHK.TRANS64.TRYWAIT P0, [R159+URZ], R0 ;  /* 0x000000009f0075a7 */ /* 0x001064000800017f */
[----:B-1----:R-:W-:Y:S05]  /*bc80*/  @!P0 NANOSLEEP.SYNCS 0x989680 ;  /* 0x009896800000895d */ /* 0x002fea0003900000 */
[----:B------:R-:W1:Y:S02]  /*bc90*/  @!P0 SYNCS.PHASECHK.TRANS64 P0, [R159+URZ], R0 ;  /* 0x000000009f0085a7 */ /* 0x000e64000800007f */
[----:B-1----:R-:W-:Y:S05]  /*bca0*/  @!P0 BRA `(.L_x_18) ;  /* 0xfffffffc00f08947 */ /* 0x002fea000383ffff */
[----:B------:R-:W-:Y:S05]  /*bcb0*/  BRA `(.L_x_313) ;  /* 0xffffff5800b47947 */ /* 0x000fea000383ffff */
.L_x_23:
[----:B-1----:R1:W2:Y:S02]  /*bcc0*/  SYNCS.PHASECHK.TRANS64.TRYWAIT P1, [R3+URZ], R0 ;  /* 0x00000000030075a7 */ /* 0x0022a4000802017f */
[----:B--2---:R-:W-:Y:S05]  /*bcd0*/  @!P1 NANOSLEEP.SYNCS 0x989680 ;  /* 0x009896800000995d */ /* 0x004fea0003900000 */
[----:B------:R-:W2:Y:S02]  /*bce0*/  @!P1 SYNCS.PHASECHK.TRANS64 P1, [R3+URZ], R0 ;  /* 0x00000000030095a7 */ /* 0x000ea4000802007f */
[----:B--2---:R-:W-:Y:S05]  /*bcf0*/  @!P1 BRA `(.L_x_23) ;  /* 0xfffffffc00f09947 */ /* 0x004fea000383ffff */
[----:B------:R-:W-:Y:S05]  /*bd00*/  BRA `(.L_x_22) ;  /* 0xffffff5c00247947 */ /* 0x000fea000383ffff */
.L_x_28:
[----:B-1----:R-:W-:-:S04]  /*bd10*/  IMAD.U32 R5, RZ, RZ, UR7 ;  /* 0x00000007ff057e24 */ /* 0x002fc8000f8e00ff */
[----:B------:R1:W2:Y:S03]  /*bd20*/  SYNCS.PHASECHK.TRANS64.TRYWAIT P1, [R5+URZ], R4 ;  /* 0x00000004050075a7 */ /* 0x0002a6000802017f */
[----:B--2---:R-:W-:Y:S05]  /*bd30*/  @!P1 NANOSLEEP.SYNCS 0x989680 ;  /* 0x009896800000995d */ /* 0x004fea0003900000 */
[----:B------:R-:W2:Y:S02]  /*bd40*/  @!P1 SYNCS.PHASECHK.TRANS64 P1, [R5+URZ], R4 ;  /* 0x00000004050095a7 */ /* 0x000ea4000802007f */
[----:B--2---:R-:W-:Y:S05]  /*bd50*/  @!P1 BRA `(.L_x_28) ;  /* 0xfffffffc00ec9947 */ /* 0x004fea000383ffff */
[----:B------:R-:W-:Y:S05]  /*bd60*/  BRA `(.L_x_27) ;  /* 0xffffff6000807947 */ /* 0x000fea000383ffff */
.L_x_34:
[----:B0-----:R0:W1:Y:S02]  /*bd70*/  SYNCS.PHASECHK.TRANS64.TRYWAIT P0, [R159+URZ+0x10], R0 ;  /* 0x000010009f0075a7 */ /* 0x001064000800017f */
[----:B-1----:R-:W-:Y:S05]  /*bd80*/  @!P0 NANOSLEEP.SYNCS 0x989680 ;  /* 0x009896800000895d */ /* 0x002fea0003900000 */
[----:B------:R-:W1:Y:S02]  /*bd90*/  @!P0 SYNCS.PHASECHK.TRANS64 P0, [R159+URZ+0x10], R0 ;  /* 0x000010009f0085a7 */ /* 0x000e64000800007f */
[----:B-1----:R-:W-:Y:S05]  /*bda0*/  @!P0 BRA `(.L_x_34) ;  /* 0xfffffffc00f08947 */ /* 0x002fea000383ffff */
[----:B------:R-:W-:Y:S05]  /*bdb0*/  BRA `(.L_x_314) ;  /* 0xffffff6800607947 */ /* 0x000fea000383ffff */
.L_x_295:
[----:B------:R-:W-:Y:S01]  /*bdc0*/  BSSY B1, `(.L_x_315) ;  /* 0x0000006000017945 */ /* 0x000fe20003800000 */
[----:B------:R-:W-:-:S07]  /*bdd0*/  IMAD.MOV.U32 R15, RZ, RZ, -0x1 ;  /* 0xffffffffff0f7424 */ /* 0x000fce00078e00ff */
[----:B------:R-:W-:Y:S05]  /*bde0*/  WARPSYNC.COLLECTIVE R15, `(.L_x_316) ;  /* 0x000000000f0c7348 */ /* 0x000fea0003c00000 */
[----:B------:R-:W-:Y:S02]  /*bdf0*/  ELECT P6, UR62, PT ;  /* 0x00000000003e782f */ /* 0x000fe400038c0000 */
[----:B------:R-:W-:Y:S01]  /*be00*/  MOV R14, UR62 ;  /* 0x0000003e000e7c02 */ /* 0x000fe20008000f00 */
[----:B------:R-:W-:Y:S10]  /*be10*/  ENDCOLLECTIVE ;  /* 0x000000000000791b */ /* 0x000ff40003800000 */
.L_x_316:
[----:B------:R-:W-:Y:S05]  /*be20*/  BSYNC B1 ;  /* 0x0000000000017941 */ /* 0x000fea0003800000 */
.L_x_315:
[----:B------:R-:W-:Y:S05]  /*be30*/  BRA `(.L_x_317) ;  /* 0xfffffff000087947 */ /* 0x000fea000383ffff */
.L_x_298:
[----:B-1----:R1:W2:Y:S02]  /*be40*/  SYNCS.PHASECHK.TRANS64.TRYWAIT P1, [R7+URZ+0x10], R4 ;  /* 0x00001004070075a7 */ /* 0x0022a4000802017f */
[----:B--2---:R-:W-:Y:S05]  /*be50*/  @!P1 NANOSLEEP.SYNCS 0x989680 ;  /* 0x009896800000995d */ /* 0x004fea0003900000 */
[----:B------:R-:W2:Y:S02]  /*be60*/  @!P1 SYNCS.PHASECHK.TRANS64 P1, [R7+URZ+0x10], R4 ;  /* 0x00001004070095a7 */ /* 0x000ea4000802007f */
[----:B--2---:R-:W-:Y:S05]  /*be70*/  @!P1 BRA `(.L_x_298) ;  /* 0xfffffffc00f09947 */ /* 0x004fea000383ffff */
[----:B------:R-:W-:Y:S05]  /*be80*/  BRA `(.L_x_318) ;  /* 0xfffffff000407947 */ /* 0x000fea000383ffff */
.L_x_307:
[----:B------:R-:W-:Y:S01]  /*be90*/  BSSY B0, `(.L_x_319) ;  /* 0x0000006000007945 */ /* 0x000fe20003800000 */
[----:B------:R-:W-:-:S07]  /*bea0*/  IMAD.MOV.U32 R15, RZ, RZ, -0x1 ;  /* 0xffffffffff0f7424 */ /* 0x000fce00078e00ff */
[----:B------:R-:W-:Y:S05]  /*beb0*/  WARPSYNC.COLLECTIVE R15, `(.L_x_320) ;  /* 0x000000000f0c7348 */ /* 0x000fea0003c00000 */
[----:B------:R-:W-:Y:S02]  /*bec0*/  ELECT P6, UR62, PT ;  /* 0x00000000003e782f */ /* 0x000fe400038c0000 */
[----:B------:R-:W-:Y:S01]  /*bed0*/  MOV R14, UR62 ;  /* 0x0000003e000e7c02 */ /* 0x000fe20008000f00 */
[----:B------:R-:W-:Y:S10]  /*bee0*/  ENDCOLLECTIVE ;  /* 0x000000000000791b */ /* 0x000ff40003800000 */
.L_x_320:
[----:B------:R-:W-:Y:S05]  /*bef0*/  BSYNC B0 ;  /* 0x0000000000007941 */ /* 0x000fea0003800000 */
.L_x_319:
[----:B------:R-:W-:Y:S05]  /*bf00*/  BRA `(.L_x_321) ;  /* 0xfffffff800e87947 */ /* 0x000fea000383ffff */
.L_x_311:
[----:B0-----:R0:W1:Y:S02]  /*bf10*/  SYNCS.PHASECHK.TRANS64.TRYWAIT P0, [R5+URZ], R2 ;  /* 0x00000002050075a7 */ /* 0x001064000800017f */
[----:B-1----:R-:W-:Y:S05]  /*bf20*/  @!P0 NANOSLEEP.SYNCS 0x989680 ;  /* 0x009896800000895d */ /* 0x002fea0003900000 */
[----:B------:R-:W1:Y:S02]  /*bf30*/  @!P0 SYNCS.PHASECHK.TRANS64 P0, [R5+URZ], R2 ;  /* 0x00000002050085a7 */ /* 0x000e64000800007f */
[----:B-1----:R-:W-:Y:S05]  /*bf40*/  @!P0 BRA `(.L_x_311) ;  /* 0xfffffffc00f08947 */ /* 0x002fea000383ffff */
[----:B------:R-:W-:Y:S05]  /*bf50*/  BRA `(.L_x_322) ;  /* 0xfffffffc00247947 */ /* 0x000fea000383ffff */
.L_x_323:
[----:B------:R-:W-:-:S00]  /*bf60*/  BRA `(.L_x_323) ;  /* 0xfffffffc00fc7947 */ /* 0x000fc0000383ffff */
[----:B------:R-:W-:-:S00]  /*bf70*/  NOP ;  /* 0x0000000000007918 */ /* 0x000fc00000000000 */
        /* <DEDUP_REMOVED lines=8> */
.L_x_324:


//--------------------- .nv.global.init           --------------------------
	.section	.nv.global.init,"aw",@progbits
.nv.global.init:
	.type		$str$22,@object
	.size		$str$22,($str$23 - $str$22)
$str$22:
        /*0000*/ 	.byte	0x6b, 0x5f, 0x74, 0x69, 0x6c, 0x65, 0x5f, 0x63, 0x6f, 0x75, 0x6e, 0x74, 0x20, 0x3e, 0x3d, 0x20
        /*0010*/ 	.byte	0x31, 0x00
	.type		$str$23,@object
	.size		$str$23,(__unnamed_1 - $str$23)
$str$23:
        /*0012*/ 	.byte	0x2f, 0x74, 0x6d, 0x70, 0x2f, 0x63, 0x75, 0x74, 0x6c, 0x61, 0x73, 0x73, 0x5f, 0x73, 0x77, 0x65
        /*0022*/ 	.byte	0x65, 0x70, 0x5f, 0x73, 0x72, 0x63, 0x2f, 0x69, 0x6e, 0x63, 0x6c, 0x75, 0x64, 0x65, 0x2f, 0x63
        /*0032*/ 	.byte	0x75, 0x74, 0x6c, 0x61, 0x73, 0x73, 0x2f, 0x67, 0x65, 0x6d, 0x6d, 0x2f, 0x63, 0x6f, 0x6c, 0x6c
        /*0042*/ 	.byte	0x65, 0x63, 0x74, 0x69, 0x76, 0x65, 0x2f, 0x73, 0x6d, 0x39, 0x30, 0x5f, 0x6d, 0x6d, 0x61, 0x5f
        /*0052*/ 	.byte	0x74, 0x6d, 0x61, 0x5f, 0x67, 0x6d, 0x6d, 0x61, 0x5f, 0x73, 0x73, 0x5f, 0x77, 0x61, 0x72, 0x70
        /*0062*/ 	.byte	0x73, 0x70, 0x65, 0x63, 0x69, 0x61, 0x6c, 0x69, 0x7a, 0x65, 0x64, 0x2e, 0x68, 0x70, 0x70, 0x00
	.type		__unnamed_1,@object
	.size		__unnamed_1,(.L_0 - __unnamed_1)
__unnamed_1:
        /*0072*/ 	.byte	0x76, 0x6f, 0x69, 0x64, 0x20, 0x63, 0x75, 0x74, 0x6c, 0x61, 0x73, 0x73, 0x3a, 0x3a, 0x67, 0x65
        /* <DEDUP_REMOVED lines=180> */
        /*0bc2*/ 	.byte	0x65, 0x3a, 0x3a, 0x69, 0x64, 0x65, 0x6e, 0x74, 0x69, 0x74, 0x79, 0x5d, 0x00
.L_0:


//--------------------- .nv.shared._ZN7cutlass13device_kernelINS_4gemm6kernel13GemmUniversalIN4cute5tupleIJiiiiEEENS1_10collective13CollectiveMmaINS1_34MainloopSm90TmaGmmaWarpSpecializedILi2ENS5_IJNS4_1CILi2EEESB_NSA_ILi1EEEEEENS1_32KernelTmaWarpSpecializedPingpongEEENS5_IJNSA_ILi64EEENSA_ILi256EEENSA_ILi128EEEEEENS_6half_tENS5_IJlSC_lEEESK_SL_NS4_8TiledMMAINS4_8MMA_AtomIJNS4_4SM904GMMA26MMA_64x256x16_F32F16F16_SSILNSP_5MajorE0ELSR_0ELNSP_7ScaleInE1ELSS_1EEEEEENS4_6LayoutINS5_IJSC_SC_SC_EEENS5_IJNSA_ILi0EEESX_SX_EEEEENS5_IJNS4_10UnderscoreES10_S10_EEEEENS4_23SM90_TMA_LOAD_MULTICASTENS4_14ComposedLayoutINS4_7SwizzleILi3ELi4ELi3EEENS4_18smem_ptr_flag_bitsILi16EEENSV_INS5_IJNSA_ILi8EEESG_EEENS5_IJSG_SC_EEEEEEEvNS4_8identityES13_S1D_vS1E_EENS_8epilogue10collective6detail29Sm90TmaWarpSpecializedAdapterINS1H_15DefaultEpilogueISK_SL_SL_NS1G_6thread17LinearCombinationISK_Li1EffLNS1L_9ScaleType4KindE0ELNS_15FloatRoundStyleE2ESK_EENS1_15EpilogueDefaultEEEEEvvEEEEvNT_6ParamsE --------------------------
	.section	.nv.shared._ZN7cutlass13device_kernelINS_4gemm6kernel13GemmUniversalIN4cute5tupleIJiiiiEEENS1_10collective13CollectiveMmaINS1_34MainloopSm90TmaGmmaWarpSpecializedILi2ENS5_IJNS4_1CILi2EEESB_NSA_ILi1EEEEEENS1_32KernelTmaWarpSpecializedPingpongEEENS5_IJNSA_ILi64EEENSA_ILi256EEENSA_ILi128EEEEEENS_6half_tENS5_IJlSC_lEEESK_SL_NS4_8TiledMMAINS4_8MMA_AtomIJNS4_4SM904GMMA26MMA_64x256x16_F32F16F16_SSILNSP_5MajorE0ELSR_0ELNSP_7ScaleInE1ELSS_1EEEEEENS4_6LayoutINS5_IJSC_SC_SC_EEENS5_IJNSA_ILi0EEESX_SX_EEEEENS5_IJNS4_10UnderscoreES10_S10_EEEEENS4_23SM90_TMA_LOAD_MULTICASTENS4_14ComposedLayoutINS4_7SwizzleILi3ELi4ELi3EEENS4_18smem_ptr_flag_bitsILi16EEENSV_INS5_IJNSA_ILi8EEESG_EEENS5_IJSG_SC_EEEEEEEvNS4_8identityES13_S1D_vS1E_EENS_8epilogue10collective6detail29Sm90TmaWarpSpecializedAdapterINS1H_15DefaultEpilogueISK_SL_SL_NS1G_6thread17LinearCombinationISK_Li1EffLNS1L_9ScaleType4KindE0ELNS_15FloatRoundStyleE2ESK_EENS1_15EpilogueDefaultEEEEEvvEEEEvNT_6ParamsE,"aw",@nobits
	.sectionflags	@""
	.align	16
	.zero		1024


//--------------------- .nv.shared.reserved.0     --------------------------
	.section	.nv.shared.reserved.0,"aw",@nobits
	.weak		__nv_reservedSMEM_offset_0_alias
	.size		__nv_reservedSMEM_offset_0_alias, 0, 0
	.other		__nv_reservedSMEM_offset_0_alias,@"STO_CUDA_RESERVED_SHARED STV_DEFAULT"
__nv_reservedSMEM_offset_0_alias:
	.zero		0


//--------------------- .nv.global                --------------------------
	.section	.nv.global,"aw",@nobits
.nv.global:
	.type		_ZN39_INTERNAL_a7c237b6_4_k_cu_63c9487d_34504cute1_E,@object
	.size		_ZN39_INTERNAL_a7c237b6_4_k_cu_63c9487d_34504cute1_E,(_ZN39_INTERNAL_a7c237b6_4_k_cu_63c9487d_34504cuda3std3__45__cpo6cbeginE - _ZN39_INTERNAL_a7c237b6_4_k_cu_63c9487d_34504cute1_E)
_ZN39_INTERNAL_a7c237b6_4_k_cu_63c9487d_34504cute1_E:
	.zero		1
	.type		_ZN39_INTERNAL_a7c237b6_4_k_cu_63c9487d_34504cuda3std3__45__cpo6cbeginE,@object
	.size		_ZN39_INTERNAL_a7c237b6_4_k_cu_63c9487d_34504cuda3std3__45__cpo6cbeginE,(_ZN39_INTERNAL_a7c237b6_4_k_cu_63c9487d_34504cuda3std3__48in_placeE - _ZN39_INTERNAL_a7c237b6_4_k_cu_63c9487d_34504cuda3std3__45__cpo6cbeginE)
_ZN39_INTERNAL_a7c237b6_4_k_cu_63c9487d_34504cuda3std3__45__cpo6cbeginE:
	.zero		1
	.type		_ZN39_INTERNAL_a7c237b6_4_k_cu_63c9487d_34504cuda3std3__48in_placeE,@object
	.size		_ZN39_INTERNAL_a7c237b6_4_k_cu_63c9487d_34504cuda3std3__48in_placeE,(_ZN39_INTERNAL_a7c237b6_4_k_cu_63c9487d_34504cuda3std6ranges3__45__cpo9iter_moveE - _ZN39_INTERNAL_a7c237b6_4_k_cu_63c9487d_34504cuda3std3__48in_placeE)
_ZN39_INTERNAL_a7c237b6_4_k_cu_63c9487d_34504cuda3std3__48in_placeE:
	.zero		1
	.type		_ZN39_INTERNAL_a7c237b6_4_k_cu_63c9487d_34504cuda3std6ranges3__45__cpo9iter_moveE,@object
	.size		_ZN39_INTERNAL_a7c237b6_4_k_cu_63c9487d_34504cuda3std6ranges3__45__cpo9iter_moveE,(_ZN39_INTERNAL_a7c237b6_4_k_cu_63c9487d_34504cuda3std3__45__cpo5beginE - _ZN39_INTERNAL_a7c237b6_4_k_cu_63c9487d_34504cuda3std6ranges3__45__cpo9iter_moveE)
_ZN39_INTERNAL_a7c237b6_4_k_cu_63c9487d_34504cuda3std6ranges3__45__cpo9iter_moveE:
	.zero		1
	.type		_ZN39_INTERNAL_a7c237b6_4_k_cu_63c9487d_34504cuda3std3__45__cpo5beginE,@object
	.size		_ZN39_INTERNAL_a7c237b6_4_k_cu_63c9487d_34504cuda3std3__45__cpo5beginE,(_ZN39_INTERNAL_a7c237b6_4_k_cu_63c9487d_34504cuda3std3__441_GLOBAL__N__a7c237b6_4_k_cu_63c9487d_34506ignoreE - _ZN39_INTERNAL_a7c237b6_4_k_cu_63c9487d_34504cuda3std3__45__cpo5beginE)
_ZN39_INTERNAL_a7c237b6_4_k_cu_63c9487d_34504cuda3std3__45__cpo5beginE:
	.zero		1
	.type		_ZN39_INTERNAL_a7c237b6_4_k_cu_63c9487d_34504cuda3std3__441_GLOBAL__N__a7c237b6_4_k_cu_63c9487d_34506ignoreE,@object
	.size		_ZN39_INTERNAL_a7c237b6_4_k_cu_63c9487d_34504cuda3std3__441_GLOBAL__N__a7c237b6_4_k_cu_63c9487d_34506ignoreE,(_ZN39_INTERNAL_a7c237b6_4_k_cu_63c9487d_34504cute7productE - _ZN39_INTERNAL_a7c237b6_4_k_cu_63c9487d_34504cuda3std3__441_GLOBAL__N__a7c237b6_4_k_cu_63c9487d_34506ignoreE)
_ZN39_INTERNAL_a7c237b6_4_k_cu_63c9487d_34504cuda3std3__441_GLOBAL__N__a7c237b6_4_k_cu_63c9487d_34506ignoreE:
	.zero		1
	.type		_ZN39_INTERNAL_a7c237b6_4_k_cu_63c9487d_34504cute7productE,@object
	.size		_ZN39_INTERNAL_a7c237b6_4_k_cu_63c9487d_34504cute7productE,(_ZN39_INTERNAL_a7c237b6_4_k_cu_63c9487d_34504cuda3std3__45__cpo3endE - _ZN39_INTERNAL_a7c237b6_4_k_cu_63c9487d_34504cute7productE)
_ZN39_INTERNAL_a7c237b6_4_k_cu_63c9487d_34504cute7productE:
	.zero		1
	.type		_ZN39_INTERNAL_a7c237b6_4_k_cu_63c9487d_34504cuda3std3__45__cpo3endE,@object
	.size		_ZN39_INTERNAL_a7c237b6_4_k_cu_63c9487d_34504cuda3std3__45__cpo3endE,(_ZN39_INTERNAL_a7c237b6_4_k_cu_63c9487d_34504cuda3std3__419piecewise_constructE - _ZN39_INTERNAL_a7c237b6_4_k_cu_63c9487d_34504cuda3std3__45__cpo3endE)
_ZN39_INTERNAL_a7c237b6_4_k_cu_63c9487d_34504cuda3std3__45__cpo3endE:
	.zero		1
	.type		_ZN39_INTERNAL_a7c237b6_4_k_cu_63c9487d_34504cuda3std3__419piecewise_constructE,@object
	.size		_ZN39_INTERNAL_a7c237b6_4_k_cu_63c9487d_34504cuda3std3__419piecewise_constructE,(_ZN39_INTERNAL_a7c237b6_4_k_cu_63c9487d_34504cuda3std3__45__cpo4cendE - _ZN39_INTERNAL_a7c237b6_4_k_cu_63c9487d_34504cuda3std3__419piecewise_constructE)
_ZN39_INTERNAL_a7c237b6_4_k_cu_63c9487d_34504cuda3std3__419piecewise_constructE:
	.zero		1
	.type		_ZN39_INTERNAL_a7c237b6_4_k_cu_63c9487d_34504cuda3std3__45__cpo4cendE,@object
	.size		_ZN39_INTERNAL_a7c237b6_4_k_cu_63c9487d_34504cuda3std3__45__cpo4cendE,(_ZN39_INTERNAL_a7c237b6_4_k_cu_63c9487d_34504cuda3std6ranges3__45__cpo4swapE - _ZN39_INTERNAL_a7c237b6_4_k_cu_63c9487d_34504cuda3std3__45__cpo4cendE)
_ZN39_INTERNAL_a7c237b6_4_k_cu_63c9487d_34504cuda3std3__45__cpo4cendE:
	.zero		1
	.type		_ZN39_INTERNAL_a7c237b6_4_k_cu_63c9487d_34504cuda3std6ranges3__45__cpo4swapE,@object
	.size		_ZN39_INTERNAL_a7c237b6_4_k_cu_63c9487d_34504cuda3std6ranges3__45__cpo4swapE,(.L_8 - _ZN39_INTERNAL_a7c237b6_4_k_cu_63c9487d_34504cuda3std6ranges3__45__cpo4swapE)
_ZN39_INTERNAL_a7c237b6_4_k_cu_63c9487d_34504cuda3std6ranges3__45__cpo4swapE:
	.zero		1
.L_8:


//--------------------- .nv.constant0._ZN7cutlass13device_kernelINS_4gemm6kernel13GemmUniversalIN4cute5tupleIJiiiiEEENS1_10collective13CollectiveMmaINS1_34MainloopSm90TmaGmmaWarpSpecializedILi2ENS5_IJNS4_1CILi2EEESB_NSA_ILi1EEEEEENS1_32KernelTmaWarpSpecializedPingpongEEENS5_IJNSA_ILi64EEENSA_ILi256EEENSA_ILi128EEEEEENS_6half_tENS5_IJlSC_lEEESK_SL_NS4_8TiledMMAINS4_8MMA_AtomIJNS4_4SM904GMMA26MMA_64x256x16_F32F16F16_SSILNSP_5MajorE0ELSR_0ELNSP_7ScaleInE1ELSS_1EEEEEENS4_6LayoutINS5_IJSC_SC_SC_EEENS5_IJNSA_ILi0EEESX_SX_EEEEENS5_IJNS4_10UnderscoreES10_S10_EEEEENS4_23SM90_TMA_LOAD_MULTICASTENS4_14ComposedLayoutINS4_7SwizzleILi3ELi4ELi3EEENS4_18smem_ptr_flag_bitsILi16EEENSV_INS5_IJNSA_ILi8EEESG_EEENS5_IJSG_SC_EEEEEEEvNS4_8identityES13_S1D_vS1E_EENS_8epilogue10collective6detail29Sm90TmaWarpSpecializedAdapterINS1H_15DefaultEpilogueISK_SL_SL_NS1G_6thread17LinearCombinationISK_Li1EffLNS1L_9ScaleType4KindE0ELNS_15FloatRoundStyleE2ESK_EENS1_15EpilogueDefaultEEEEEvvEEEEvNT_6ParamsE --------------------------
	.section	.nv.constant0._ZN7cutlass13device_kernelINS_4gemm6kernel13GemmUniversalIN4cute5tupleIJiiiiEEENS1_10collective13CollectiveMmaINS1_34MainloopSm90TmaGmmaWarpSpecializedILi2ENS5_IJNS4_1CILi2EEESB_NSA_ILi1EEEEEENS1_32KernelTmaWarpSpecializedPingpongEEENS5_IJNSA_ILi64EEENSA_ILi256EEENSA_ILi128EEEEEENS_6half_tENS5_IJlSC_lEEESK_SL_NS4_8TiledMMAINS4_8MMA_AtomIJNS4_4SM904GMMA26MMA_64x256x16_F32F16F16_SSILNSP_5MajorE0ELSR_0ELNSP_7ScaleInE1ELSS_1EEEEEENS4_6LayoutINS5_IJSC_SC_SC_EEENS5_IJNSA_ILi0EEESX_SX_EEEEENS5_IJNS4_10UnderscoreES10_S10_EEEEENS4_23SM90_TMA_LOAD_MULTICASTENS4_14ComposedLayoutINS4_7SwizzleILi3ELi4ELi3EEENS4_18smem_ptr_flag_bitsILi16EEENSV_INS5_IJNSA_ILi8EEESG_EEENS5_IJSG_SC_EEEEEEEvNS4_8identityES13_S1D_vS1E_EENS_8epilogue10collective6detail29Sm90TmaWarpSpecializedAdapterINS1H_15DefaultEpilogueISK_SL_SL_NS1G_6thread17LinearCombinationISK_Li1EffLNS1L_9ScaleType4KindE0ELNS_15FloatRoundStyleE2ESK_EENS1_15EpilogueDefaultEEEEEvvEEEEvNT_6ParamsE,"a",@progbits
	.sectionflags	@""
	.align	4
.nv.constant0._ZN7cutlass13device_kernelINS_4gemm6kernel13GemmUniversalIN4cute5tupleIJiiiiEEENS1_10collective13CollectiveMmaINS1_34MainloopSm90TmaGmmaWarpSpecializedILi2ENS5_IJNS4_1CILi2EEESB_NSA_ILi1EEEEEENS1_32KernelTmaWarpSpecializedPingpongEEENS5_IJNSA_ILi64EEENSA_ILi256EEENSA_ILi128EEEEEENS_6half_tENS5_IJlSC_lEEESK_SL_NS4_8TiledMMAINS4_8MMA_AtomIJNS4_4SM904GMMA26MMA_64x256x16_F32F16F16_SSILNSP_5MajorE0ELSR_0ELNSP_7ScaleInE1ELSS_1EEEEEENS4_6LayoutINS5_IJSC_SC_SC_EEENS5_IJNSA_ILi0EEESX_SX_EEEEENS5_IJNS4_10UnderscoreES10_S10_EEEEENS4_23SM90_TMA_LOAD_MULTICASTENS4_14ComposedLayoutINS4_7SwizzleILi3ELi4ELi3EEENS4_18smem_ptr_flag_bitsILi16EEENSV_INS5_IJNSA_ILi8EEESG_EEENS5_IJSG_SC_EEEEEEEvNS4_8identityES13_S1D_vS1E_EENS_8epilogue10collective6detail29Sm90TmaWarpSpecializedAdapterINS1H_15DefaultEpilogueISK_SL_SL_NS1G_6thread17LinearCombinationISK_Li1EffLNS1L_9ScaleType4KindE0ELNS_15FloatRoundStyleE2ESK_EENS1_15EpilogueDefaultEEEEEvvEEEEvNT_6ParamsE:
	.zero		1664


//--------------------- SYMBOLS --------------------------

	.type		.nv.reservedSmem.offset0,@object
	.size		.nv.reservedSmem.offset0,0x4
	.type		__assertfail,@function
